	.target	sm_100a

	.elftype	@"ET_EXEC"


//--------------------- .note.nv.tkinfo           --------------------------
	.section	.note.nv.tkinfo,"",@"SHT_NOTE"
	.sectionflags	@"SHF_NOTE_NV_TKINFO"
	.tkinfo
        /*0018*/ 	.word	0x00000002
        /*0030*/ 	.string	""
        /*0030*/ 	.string	"ptxas"
        /*0030*/ 	.string	"Cuda compilation tools, release 13.0, V13.0.88"
        /*0030*/ 	.string	"Build cuda_13.0.r13.0/compiler.36424714_0"
        /*0030*/ 	.string	"-arch sm_100a -m 64 "



//--------------------- .note.nv.cuinfo           --------------------------
	.section	.note.nv.cuinfo,"",@"SHT_NOTE"
	.sectionflags	@"SHF_NOTE_NV_CUINFO"
        /*0018*/ 	.short	0x0002
        /*001a*/ 	.short	0x0064
        /*001c*/ 	.short	0x0082
	.zero		2


//--------------------- .nv.info                  --------------------------
	.section	.nv.info,"",@"SHT_CUDA_INFO"
	.align	4


	//----- nvinfo : EIATTR_REGCOUNT
	.align		4
        /*0000*/ 	.byte	0x04, 0x2f
        /*0002*/ 	.short	(.L_19 - .L_18)
	.align		4
.L_18:
        /*0004*/ 	.word	index@(_ZN7cutlass13device_kernelINS_4gemm6kernel13GemmUniversalIN4cute5tupleIJiiiiEEENS1_10collective13CollectiveMmaINS1_35MainloopSm100TmaUmmaWarpSpecializedILi4ELi2ELi4ENS5_IJNS4_1CILi4EEENSA_ILi2EEENSA_ILi1EEEEEEEENS5_IJNSA_ILi128EEENSA_ILi256EEESG_EEENS_6half_tENS5_IJlSD_lEEESJ_SK_NS4_8TiledMMAINS4_8MMA_AtomIJNS4_26SM100_MMA_F16BF16_2x1SM_SSISJ_SJ_fLi128ELi256ELNS4_4UMMA5MajorE0ELSP_0ELNSO_7ScaleInE0ELSQ_0EEEEEENS4_6LayoutINS5_IJSD_SD_SD_EEENS5_IJNSA_ILi0EEESV_SV_EEEEENS5_IJNS4_10UnderscoreESY_SY_EEEEENS4_28SM100_TMA_2SM_LOAD_MULTICASTENS4_14ComposedLayoutINS4_7SwizzleILi3ELi4ELi3EEENS4_18smem_ptr_flag_bitsILi16EEENST_INS5_IJNSA_ILi8EEENSA_ILi64EEEEEENS5_IJS18_SD_EEEEEEEvNS4_8identityES11_S1C_vS1D_EENS_8epilogue10collective18CollectiveEpilogueINS1F_23Sm100TmaWarpSpecializedILi4ELi2ELi32ELb1ELb0EEEJNS5_IJS18_SH_SG_EEENS5_IJNST_IS18_SD_EENST_INS5_IJNSA_ILi32EEESC_EEENS5_IJSD_SG_EEEEEEEESJ_SK_SJ_SK_NS1F_6fusion15FusionCallbacksIS1J_NS1R_17LinearCombinationISJ_fSJ_fLNS_15FloatRoundStyleE2EEES1K_S1Q_JEEENS4_5SM1004TMEM4LOAD26SM100_TMEM_LOAD_32dp32b32xENS4_13SM90_TMA_LOADENS12_INS13_ILi2ELi4ELi3EEES16_NST_INS5_IJS17_S1M_EEENS5_IJS1M_SD_EEEEEEENS4_39AutoVectorizingCopyWithAssumedAlignmentILi128EEENS4_14SM90_TMA_STOREES26_S28_S28_EEEvvEEEEvNT_6ParamsE)
        /*0008*/ 	.word	0x00000077


	//----- nvinfo : EIATTR_FRAME_SIZE
	.align		4
.L_19:
        /*000c*/ 	.byte	0x04, 0x11
        /*000e*/ 	.short	(.L_21 - .L_20)
	.align		4
.L_20:
        /*0010*/ 	.word	index@($__internal_2_$__cuda_sm10x_tcgen05_guardrail_trap_unallocated_columns_being_dealloced)
        /*0014*/ 	.word	0x00000000


	//----- nvinfo : EIATTR_FRAME_SIZE
	.align		4
.L_21:
        /*0018*/ 	.byte	0x04, 0x11
        /*001a*/ 	.short	(.L_23 - .L_22)
	.align		4
.L_22:
        /*001c*/ 	.word	index@($__internal_1_$__cuda_sm10x_tcgen05_guardrail_trap_phase_invalid_during_alloc)
        /*0020*/ 	.word	0x00000000


	//----- nvinfo : EIATTR_FRAME_SIZE
	.align		4
.L_23:
        /*0024*/ 	.byte	0x04, 0x11
        /*0026*/ 	.short	(.L_25 - .L_24)
	.align		4
.L_24:
        /*0028*/ 	.word	index@($__internal_0_$__cuda_sm10x_tcgen05_guardrail_trap_col_being_dealloced_not_returned_by_alloc)
        /*002c*/ 	.word	0x00000000


	//----- nvinfo : EIATTR_FRAME_SIZE
	.align		4
.L_25:
        /*0030*/ 	.byte	0x04, 0x11
        /*0032*/ 	.short	(.L_27 - .L_26)
	.align		4
.L_26:
        /*0034*/ 	.word	index@(_ZN7cutlass13device_kernelINS_4gemm6kernel13GemmUniversalIN4cute5tupleIJiiiiEEENS1_10collective13CollectiveMmaINS1_35MainloopSm100TmaUmmaWarpSpecializedILi4ELi2ELi4ENS5_IJNS4_1CILi4EEENSA_ILi2EEENSA_ILi1EEEEEEEENS5_IJNSA_ILi128EEENSA_ILi256EEESG_EEENS_6half_tENS5_IJlSD_lEEESJ_SK_NS4_8TiledMMAINS4_8MMA_AtomIJNS4_26SM100_MMA_F16BF16_2x1SM_SSISJ_SJ_fLi128ELi256ELNS4_4UMMA5MajorE0ELSP_0ELNSO_7ScaleInE0ELSQ_0EEEEEENS4_6LayoutINS5_IJSD_SD_SD_EEENS5_IJNSA_ILi0EEESV_SV_EEEEENS5_IJNS4_10UnderscoreESY_SY_EEEEENS4_28SM100_TMA_2SM_LOAD_MULTICASTENS4_14ComposedLayoutINS4_7SwizzleILi3ELi4ELi3EEENS4_18smem_ptr_flag_bitsILi16EEENST_INS5_IJNSA_ILi8EEENSA_ILi64EEEEEENS5_IJS18_SD_EEEEEEEvNS4_8identityES11_S1C_vS1D_EENS_8epilogue10collective18CollectiveEpilogueINS1F_23Sm100TmaWarpSpecializedILi4ELi2ELi32ELb1ELb0EEEJNS5_IJS18_SH_SG_EEENS5_IJNST_IS18_SD_EENST_INS5_IJNSA_ILi32EEESC_EEENS5_IJSD_SG_EEEEEEEESJ_SK_SJ_SK_NS1F_6fusion15FusionCallbacksIS1J_NS1R_17LinearCombinationISJ_fSJ_fLNS_15FloatRoundStyleE2EEES1K_S1Q_JEEENS4_5SM1004TMEM4LOAD26SM100_TMEM_LOAD_32dp32b32xENS4_13SM90_TMA_LOADENS12_INS13_ILi2ELi4ELi3EEES16_NST_INS5_IJS17_S1M_EEENS5_IJS1M_SD_EEEEEEENS4_39AutoVectorizingCopyWithAssumedAlignmentILi128EEENS4_14SM90_TMA_STOREES26_S28_S28_EEEvvEEEEvNT_6ParamsE)
        /*0038*/ 	.word	0x00000000


	//----- nvinfo : EIATTR_MIN_STACK_SIZE
	.align		4
.L_27:
        /*003c*/ 	.byte	0x04, 0x12
        /*003e*/ 	.short	(.L_29 - .L_28)
	.align		4
.L_28:
        /*0040*/ 	.word	index@(_ZN7cutlass13device_kernelINS_4gemm6kernel13GemmUniversalIN4cute5tupleIJiiiiEEENS1_10collective13CollectiveMmaINS1_35MainloopSm100TmaUmmaWarpSpecializedILi4ELi2ELi4ENS5_IJNS4_1CILi4EEENSA_ILi2EEENSA_ILi1EEEEEEEENS5_IJNSA_ILi128EEENSA_ILi256EEESG_EEENS_6half_tENS5_IJlSD_lEEESJ_SK_NS4_8TiledMMAINS4_8MMA_AtomIJNS4_26SM100_MMA_F16BF16_2x1SM_SSISJ_SJ_fLi128ELi256ELNS4_4UMMA5MajorE0ELSP_0ELNSO_7ScaleInE0ELSQ_0EEEEEENS4_6LayoutINS5_IJSD_SD_SD_EEENS5_IJNSA_ILi0EEESV_SV_EEEEENS5_IJNS4_10UnderscoreESY_SY_EEEEENS4_28SM100_TMA_2SM_LOAD_MULTICASTENS4_14ComposedLayoutINS4_7SwizzleILi3ELi4ELi3EEENS4_18smem_ptr_flag_bitsILi16EEENST_INS5_IJNSA_ILi8EEENSA_ILi64EEEEEENS5_IJS18_SD_EEEEEEEvNS4_8identityES11_S1C_vS1D_EENS_8epilogue10collective18CollectiveEpilogueINS1F_23Sm100TmaWarpSpecializedILi4ELi2ELi32ELb1ELb0EEEJNS5_IJS18_SH_SG_EEENS5_IJNST_IS18_SD_EENST_INS5_IJNSA_ILi32EEESC_EEENS5_IJSD_SG_EEEEEEEESJ_SK_SJ_SK_NS1F_6fusion15FusionCallbacksIS1J_NS1R_17LinearCombinationISJ_fSJ_fLNS_15FloatRoundStyleE2EEES1K_S1Q_JEEENS4_5SM1004TMEM4LOAD26SM100_TMEM_LOAD_32dp32b32xENS4_13SM90_TMA_LOADENS12_INS13_ILi2ELi4ELi3EEES16_NST_INS5_IJS17_S1M_EEENS5_IJS1M_SD_EEEEEEENS4_39AutoVectorizingCopyWithAssumedAlignmentILi128EEENS4_14SM90_TMA_STOREES26_S28_S28_EEEvvEEEEvNT_6ParamsE)
        /*0044*/ 	.word	0x00000000
.L_29:


//--------------------- .nv.compat                --------------------------
	.section	.nv.compat,"",@"SHT_CUDA_COMPAT_INFO"
	.align	4
        /*0000*/ 	.byte	0x02, 0x09, 0x01, 0x00, 0x02, 0x02, 0x02, 0x00, 0x02, 0x05, 0x05, 0x00, 0x03, 0x07, 0x01, 0x01
        /*0010*/ 	.byte	0x02, 0x03, 0x01, 0x00, 0x02, 0x06, 0x01, 0x00, 0x04, 0x0b, 0x08, 0x00, 0x09, 0x00, 0x00, 0x00
        /*0020*/ 	.byte	0x00, 0x00, 0x00, 0x00


//--------------------- .nv.info._ZN7cutlass13device_kernelINS_4gemm6kernel13GemmUniversalIN4cute5tupleIJiiiiEEENS1_10collective13CollectiveMmaINS1_35MainloopSm100TmaUmmaWarpSpecializedILi4ELi2ELi4ENS5_IJNS4_1CILi4EEENSA_ILi2EEENSA_ILi1EEEEEEEENS5_IJNSA_ILi128EEENSA_ILi256EEESG_EEENS_6half_tENS5_IJlSD_lEEESJ_SK_NS4_8TiledMMAINS4_8MMA_AtomIJNS4_26SM100_MMA_F16BF16_2x1SM_SSISJ_SJ_fLi128ELi256ELNS4_4UMMA5MajorE0ELSP_0ELNSO_7ScaleInE0ELSQ_0EEEEEENS4_6LayoutINS5_IJSD_SD_SD_EEENS5_IJNSA_ILi0EEESV_SV_EEEEENS5_IJNS4_10UnderscoreESY_SY_EEEEENS4_28SM100_TMA_2SM_LOAD_MULTICASTENS4_14ComposedLayoutINS4_7SwizzleILi3ELi4ELi3EEENS4_18smem_ptr_flag_bitsILi16EEENST_INS5_IJNSA_ILi8EEENSA_ILi64EEEEEENS5_IJS18_SD_EEEEEEEvNS4_8identityES11_S1C_vS1D_EENS_8epilogue10collective18CollectiveEpilogueINS1F_23Sm100TmaWarpSpecializedILi4ELi2ELi32ELb1ELb0EEEJNS5_IJS18_SH_SG_EEENS5_IJNST_IS18_SD_EENST_INS5_IJNSA_ILi32EEESC_EEENS5_IJSD_SG_EEEEEEEESJ_SK_SJ_SK_NS1F_6fusion15FusionCallbacksIS1J_NS1R_17LinearCombinationISJ_fSJ_fLNS_15FloatRoundStyleE2EEES1K_S1Q_JEEENS4_5SM1004TMEM4LOAD26SM100_TMEM_LOAD_32dp32b32xENS4_13SM90_TMA_LOADENS12_INS13_ILi2ELi4ELi3EEES16_NST_INS5_IJS17_S1M_EEENS5_IJS1M_SD_EEEEEEENS4_39AutoVectorizingCopyWithAssumedAlignmentILi128EEENS4_14SM90_TMA_STOREES26_S28_S28_EEEvvEEEEvNT_6ParamsE --------------------------
	.section	.nv.info._ZN7cutlass13device_kernelINS_4gemm6kernel13GemmUniversalIN4cute5tupleIJiiiiEEENS1_10collective13CollectiveMmaINS1_35MainloopSm100TmaUmmaWarpSpecializedILi4ELi2ELi4ENS5_IJNS4_1CILi4EEENSA_ILi2EEENSA_ILi1EEEEEEEENS5_IJNSA_ILi128EEENSA_ILi256EEESG_EEENS_6half_tENS5_IJlSD_lEEESJ_SK_NS4_8TiledMMAINS4_8MMA_AtomIJNS4_26SM100_MMA_F16BF16_2x1SM_SSISJ_SJ_fLi128ELi256ELNS4_4UMMA5MajorE0ELSP_0ELNSO_7ScaleInE0ELSQ_0EEEEEENS4_6LayoutINS5_IJSD_SD_SD_EEENS5_IJNSA_ILi0EEESV_SV_EEEEENS5_IJNS4_10UnderscoreESY_SY_EEEEENS4_28SM100_TMA_2SM_LOAD_MULTICASTENS4_14ComposedLayoutINS4_7SwizzleILi3ELi4ELi3EEENS4_18smem_ptr_flag_bitsILi16EEENST_INS5_IJNSA_ILi8EEENSA_ILi64EEEEEENS5_IJS18_SD_EEEEEEEvNS4_8identityES11_S1C_vS1D_EENS_8epilogue10collective18CollectiveEpilogueINS1F_23Sm100TmaWarpSpecializedILi4ELi2ELi32ELb1ELb0EEEJNS5_IJS18_SH_SG_EEENS5_IJNST_IS18_SD_EENST_INS5_IJNSA_ILi32EEESC_EEENS5_IJSD_SG_EEEEEEEESJ_SK_SJ_SK_NS1F_6fusion15FusionCallbacksIS1J_NS1R_17LinearCombinationISJ_fSJ_fLNS_15FloatRoundStyleE2EEES1K_S1Q_JEEENS4_5SM1004TMEM4LOAD26SM100_TMEM_LOAD_32dp32b32xENS4_13SM90_TMA_LOADENS12_INS13_ILi2ELi4ELi3EEES16_NST_INS5_IJS17_S1M_EEENS5_IJS1M_SD_EEEEEEENS4_39AutoVectorizingCopyWithAssumedAlignmentILi128EEENS4_14SM90_TMA_STOREES26_S28_S28_EEEvvEEEEvNT_6ParamsE,"",@"SHT_CUDA_INFO"
	.sectionflags	@""
	.align	4


	//----- nvinfo : EIATTR_CUDA_API_VERSION
	.align		4
        /*0000*/ 	.byte	0x04, 0x37
        /*0002*/ 	.short	(.L_31 - .L_30)
.L_30:
        /*0004*/ 	.word	0x00000082


	//----- nvinfo : EIATTR_KPARAM_INFO
	.align		4
.L_31:
        /*0008*/ 	.byte	0x04, 0x17
        /*000a*/ 	.short	(.L_33 - .L_32)
.L_32:
        /*000c*/ 	.word	0x00000000
        /*0010*/ 	.short	0x0000
        /*0012*/ 	.short	0x0000
        /*0014*/ 	.byte	0x00, 0xf0, 0x01, 0x20


	//----- nvinfo : EIATTR_AT_ENTRY_FRAGMENTS
	.align		4
.L_33:
        /*0018*/ 	.byte	0x04, 0x4f
        /*001a*/ 	.short	(.L_35 - .L_34)


	//   ....[0]....
.L_34:
        /*001c*/ 	.word	0x00000007


	//----- nvinfo : EIATTR_RESERVED_SMEM_USED
	.align		4
.L_35:
        /*0020*/ 	.byte	0x01, 0x41
	.zero		2


	//----- nvinfo : EIATTR_SPARSE_MMA_MASK
	.align		4
        /*0024*/ 	.byte	0x03, 0x50
        /*0026*/ 	.short	0x0000


	//----- nvinfo : EIATTR_TCGEN05_2CTA_USED
	.align		4
        /*0028*/ 	.byte	0x01, 0x52
	.zero		2


	//----- nvinfo : EIATTR_MAXREG_COUNT
	.align		4
        /*002c*/ 	.byte	0x03, 0x1b
        /*002e*/ 	.short	0x00ff


	//----- nvinfo : EIATTR_NUM_BARRIERS
	.align		4
        /*0030*/ 	.byte	0x02, 0x4c
        /*0032*/ 	.byte	0x07
	.zero		1


	//----- nvinfo : EIATTR_EXTERNS
	.align		4
        /*0034*/ 	.byte	0x04, 0x0f
        /*0036*/ 	.short	(.L_37 - .L_36)


	//   ....[0]....
	.align		4
.L_36:
        /*0038*/ 	.word	index@(__assertfail)


	//----- nvinfo : EIATTR_MERCURY_ISA_VERSION
	.align		4
.L_37:
        /*003c*/ 	.byte	0x03, 0x5f
        /*003e*/ 	.short	0x0101


	//----- nvinfo : EIATTR_INT_WARP_WIDE_INSTR_OFFSETS
	.align		4
        /*0040*/ 	.byte	0x04, 0x31
        /*0042*/ 	.short	(.L_39 - .L_38)


	//   ....[0]....
.L_38:
        /*0044*/ 	.word	0x00000d60


	//   ....[1]....
        /*0048*/ 	.word	0x00000e00


	//   ....[2]....
        /*004c*/ 	.word	0x00004870


	//   ....[3]....
        /*0050*/ 	.word	0x00004890


	//   ....[4]....
        /*0054*/ 	.word	0x000048c0


	//   ....[5]....
        /*0058*/ 	.word	0x00005400


	//   ....[6]....
        /*005c*/ 	.word	0x000054a0


	//   ....[7]....
        /*0060*/ 	.word	0x00005560


	//   ....[8]....
        /*0064*/ 	.word	0x000055d0


	//   ....[9]....
        /*0068*/ 	.word	0x00005690


	//   ....[10]....
        /*006c*/ 	.word	0x00005730


	//   ....[11]....
        /*0070*/ 	.word	0x000057a0


	//   ....[12]....
        /*0074*/ 	.word	0x00005860


	//   ....[13]....
        /*0078*/ 	.word	0x00005900


	//   ....[14]....
        /*007c*/ 	.word	0x000059a0


	//   ....[15]....
        /*0080*/ 	.word	0x00005a90


	//   ....[16]....
        /*0084*/ 	.word	0x00005b60


	//----- nvinfo : EIATTR_COOP_GROUP_MASK_REGIDS
	.align		4
.L_39:
        /*0088*/ 	.byte	0x04, 0x29
        /*008a*/ 	.short	(.L_41 - .L_40)


	//   ....[0]....
.L_40:
        /*008c*/ 	.word	0xffffffff


	//   ....[1]....
        /*0090*/ 	.word	0xffffffff


	//   ....[2]....
        /*0094*/ 	.word	0xffffffff


	//   ....[3]....
        /*0098*/ 	.word	0xffffffff


	//   ....[4]....
        /*009c*/ 	.word	0xffffffff


	//   ....[5]....
        /*00a0*/ 	.word	0xffffffff


	//   ....[6]....
        /*00a4*/ 	.word	0xffffffff


	//   ....[7]....
        /*00a8*/ 	.word	0xffffffff


	//   ....[8]....
        /*00ac*/ 	.word	0xffffffff


	//   ....[9]....
        /*00b0*/ 	.word	0xffffffff


	//   ....[10]....
        /*00b4*/ 	.word	0xffffffff


	//   ....[11]....
        /*00b8*/ 	.word	0xffffffff


	//   ....[12]....
        /*00bc*/ 	.word	0xffffffff


	//   ....[13]....
        /*00c0*/ 	.word	0xffffffff


	//----- nvinfo : EIATTR_COOP_GROUP_INSTR_OFFSETS
	.align		4
.L_41:
        /*00c4*/ 	.byte	0x04, 0x28
        /*00c6*/ 	.short	(.L_43 - .L_42)


	//   ....[0]....
.L_42:
        /*00c8*/ 	.word	0x000000b0


	//   ....[1]....
        /*00cc*/ 	.word	0x00000510


	//   ....[2]....
        /*00d0*/ 	.word	0x000006d0


	//   ....[3]....
        /*00d4*/ 	.word	0x00000860


	//   ....[4]....
        /*00d8*/ 	.word	0x00000950


	//   ....[5]....
        /*00dc*/ 	.word	0x00000ab0


	//   ....[6]....
        /*00e0*/ 	.word	0x00000c40


	//   ....[7]....
        /*00e4*/ 	.word	0x00000e80


	//   ....[8]....
        /*00e8*/ 	.word	0x000025e0


	//   ....[9]....
        /*00ec*/ 	.word	0x00003490


	//   ....[10]....
        /*00f0*/ 	.word	0x00003960


	//   ....[11]....
        /*00f4*/ 	.word	0x00003990


	//   ....[12]....
        /*00f8*/ 	.word	0x00004770


	//   ....[13]....
        /*00fc*/ 	.word	0x00004980


	//----- nvinfo : EIATTR_VRC_CTA_INIT_COUNT
	.align		4
.L_43:
        /*0100*/ 	.byte	0x02, 0x4a
        /*0102*/ 	.byte	0x80
	.zero		1


	//----- nvinfo : EIATTR_SYSCALL_OFFSETS
	.align		4
        /*0104*/ 	.byte	0x04, 0x46
        /*0106*/ 	.short	(.L_45 - .L_44)


	//   ....[0]....
.L_44:
        /*0108*/ 	.word	0x00006720


	//   ....[1]....
        /*010c*/ 	.word	0x00006810


	//   ....[2]....
        /*0110*/ 	.word	0x00006f70


	//   ....[3]....
        /*0114*/ 	.word	0x00007c40


	//   ....[4]....
        /*0118*/ 	.word	0x000088f0


	//   ....[5]....
        /*011c*/ 	.word	0x000095a0


	//----- nvinfo : EIATTR_MBARRIER_INSTR_OFFSETS
	.align		4
.L_45:
        /*0120*/ 	.byte	0x04, 0x39
        /*0122*/ 	.short	(.L_47 - .L_46)


	//   ....[0]....
.L_46:
        /*0124*/ 	.word	0x00000640
        /*0128*/ 	.word	0x000000ff
        /*012c*/ 	.word	0x00000000
        /*0130*/ 	.short	0x0100
        /*0132*/ 	.byte	0x04
	.zero		1


	//   ....[1]....
        /*0134*/ 	.word	0x00000650
        /*0138*/ 	.word	0x000000ff
        /*013c*/ 	.word	0x00000020
        /*0140*/ 	.short	0x0100
        /*0142*/ 	.byte	0x04
	.zero		1


	//   ....[2]....
        /*0144*/ 	.word	0x00000660
        /*0148*/ 	.word	0x000000ff
        /*014c*/ 	.word	0x00000008
        /*0150*/ 	.short	0x0100
        /*0152*/ 	.byte	0x04
	.zero		1


	//   ....[3]....
        /*0154*/ 	.word	0x00000670
        /*0158*/ 	.word	0x000000ff
        /*015c*/ 	.word	0x00000028
        /*0160*/ 	.short	0x0100
        /*0162*/ 	.byte	0x04
	.zero		1


	//   ....[4]....
        /*0164*/ 	.word	0x00000680
        /*0168*/ 	.word	0x000000ff
        /*016c*/ 	.word	0x00000010
        /*0170*/ 	.short	0x0100
        /*0172*/ 	.byte	0x04
	.zero		1


	//   ....[5]....
        /*0174*/ 	.word	0x00000690
        /*0178*/ 	.word	0x000000ff
        /*017c*/ 	.word	0x00000030
        /*0180*/ 	.short	0x0100
        /*0182*/ 	.byte	0x04
	.zero		1


	//   ....[6]....
        /*0184*/ 	.word	0x000006a0
        /*0188*/ 	.word	0x000000ff
        /*018c*/ 	.word	0x00000018
        /*0190*/ 	.short	0x0100
        /*0192*/ 	.byte	0x04
	.zero		1


	//   ....[7]....
        /*0194*/ 	.word	0x000006b0
        /*0198*/ 	.word	0x000000ff
        /*019c*/ 	.word	0x00000038
        /*01a0*/ 	.short	0x0100
        /*01a2*/ 	.byte	0x04
	.zero		1


	//   ....[8]....
        /*01a4*/ 	.word	0x000007d0
        /*01a8*/ 	.word	0x000000ff
        /*01ac*/ 	.word	0x00000040
        /*01b0*/ 	.short	0x0100
        /*01b2*/ 	.byte	0x04
	.zero		1


	//   ....[9]....
        /*01b4*/ 	.word	0x000007e0
        /*01b8*/ 	.word	0x000000ff
        /*01bc*/ 	.word	0x00000060
        /*01c0*/ 	.short	0x0100
        /*01c2*/ 	.byte	0x04
	.zero		1


	//   ....[10]....
        /*01c4*/ 	.word	0x000007f0
        /*01c8*/ 	.word	0x000000ff
        /*01cc*/ 	.word	0x00000048
        /*01d0*/ 	.short	0x0100
        /*01d2*/ 	.byte	0x04
	.zero		1


	//   ....[11]....
        /*01d4*/ 	.word	0x00000800
        /*01d8*/ 	.word	0x000000ff
        /*01dc*/ 	.word	0x00000068
        /*01e0*/ 	.short	0x0100
        /*01e2*/ 	.byte	0x04
	.zero		1


	//   ....[12]....
        /*01e4*/ 	.word	0x00000810
        /*01e8*/ 	.word	0x000000ff
        /*01ec*/ 	.word	0x00000050
        /*01f0*/ 	.short	0x0100
        /*01f2*/ 	.byte	0x04
	.zero		1


	//   ....[13]....
        /*01f4*/ 	.word	0x00000820
        /*01f8*/ 	.word	0x000000ff
        /*01fc*/ 	.word	0x00000070
        /*0200*/ 	.short	0x0100
        /*0202*/ 	.byte	0x04
	.zero		1


	//   ....[14]....
        /*0204*/ 	.word	0x00000830
        /*0208*/ 	.word	0x000000ff
        /*020c*/ 	.word	0x00000058
        /*0210*/ 	.short	0x0100
        /*0212*/ 	.byte	0x04
	.zero		1


	//   ....[15]....
        /*0214*/ 	.word	0x00000840
        /*0218*/ 	.word	0x000000ff
        /*021c*/ 	.word	0x00000078
        /*0220*/ 	.short	0x0100
        /*0222*/ 	.byte	0x04
	.zero		1


	//   ....[16]....
        /*0224*/ 	.word	0x00000920
        /*0228*/ 	.word	0x000000ff
        /*022c*/ 	.word	0x00000080
        /*0230*/ 	.short	0x0100
        /*0232*/ 	.byte	0x06
	.zero		1


	//   ....[17]....
        /*0234*/ 	.word	0x00000930
        /*0238*/ 	.word	0x000000ff
        /*023c*/ 	.word	0x00000088
        /*0240*/ 	.short	0x0100
        /*0242*/ 	.byte	0x06
	.zero		1


	//   ....[18]....
        /*0244*/ 	.word	0x00000a60
        /*0248*/ 	.word	0x000000ff
        /*024c*/ 	.word	0x00000090
        /*0250*/ 	.short	0x0100
        /*0252*/ 	.byte	0x06
	.zero		1


	//   ....[19]....
        /*0254*/ 	.word	0x00000a70
        /*0258*/ 	.word	0x000000ff
        /*025c*/ 	.word	0x000000a0
        /*0260*/ 	.short	0x0100
        /*0262*/ 	.byte	0x06
	.zero		1


	//   ....[20]....
        /*0264*/ 	.word	0x00000a80
        /*0268*/ 	.word	0x000000ff
        /*026c*/ 	.word	0x00000098
        /*0270*/ 	.short	0x0100
        /*0272*/ 	.byte	0x06
	.zero		1


	//   ....[21]....
        /*0274*/ 	.word	0x00000a90
        /*0278*/ 	.word	0x000000ff
        /*027c*/ 	.word	0x000000a8
        /*0280*/ 	.short	0x0100
        /*0282*/ 	.byte	0x06
	.zero		1


	//   ....[22]....
        /*0284*/ 	.word	0x00000bb0
        /*0288*/ 	.word	0x000000ff
        /*028c*/ 	.word	0x000000b0
        /*0290*/ 	.short	0x0100
        /*0292*/ 	.byte	0x04
	.zero		1


	//   ....[23]....
        /*0294*/ 	.word	0x00000bc0
        /*0298*/ 	.word	0x000000ff
        /*029c*/ 	.word	0x000000d0
        /*02a0*/ 	.short	0x0100
        /*02a2*/ 	.byte	0x04
	.zero		1


	//   ....[24]....
        /*02a4*/ 	.word	0x00000bd0
        /*02a8*/ 	.word	0x000000ff
        /*02ac*/ 	.word	0x000000b8
        /*02b0*/ 	.short	0x0100
        /*02b2*/ 	.byte	0x04
	.zero		1


	//   ....[25]....
        /*02b4*/ 	.word	0x00000be0
        /*02b8*/ 	.word	0x000000ff
        /*02bc*/ 	.word	0x000000d8
        /*02c0*/ 	.short	0x0100
        /*02c2*/ 	.byte	0x04
	.zero		1


	//   ....[26]....
        /*02c4*/ 	.word	0x00000bf0
        /*02c8*/ 	.word	0x000000ff
        /*02cc*/ 	.word	0x000000c0
        /*02d0*/ 	.short	0x0100
        /*02d2*/ 	.byte	0x04
	.zero		1


	//   ....[27]....
        /*02d4*/ 	.word	0x00000c00
        /*02d8*/ 	.word	0x000000ff
        /*02dc*/ 	.word	0x000000e0
        /*02e0*/ 	.short	0x0100
        /*02e2*/ 	.byte	0x04
	.zero		1


	//   ....[28]....
        /*02e4*/ 	.word	0x00000c10
        /*02e8*/ 	.word	0x000000ff
        /*02ec*/ 	.word	0x000000c8
        /*02f0*/ 	.short	0x0100
        /*02f2*/ 	.byte	0x04
	.zero		1


	//   ....[29]....
        /*02f4*/ 	.word	0x00000c20
        /*02f8*/ 	.word	0x000000ff
        /*02fc*/ 	.word	0x000000e8
        /*0300*/ 	.short	0x0100
        /*0302*/ 	.byte	0x04
	.zero		1


	//   ....[30]....
        /*0304*/ 	.word	0x00000d10
        /*0308*/ 	.word	0x000000ff
        /*030c*/ 	.word	0x000000f0
        /*0310*/ 	.short	0x0100
        /*0312*/ 	.byte	0x04
	.zero		1


	//   ....[31]....
        /*0314*/ 	.word	0x00000d20
        /*0318*/ 	.word	0x000000ff
        /*031c*/ 	.word	0x00000100
        /*0320*/ 	.short	0x0100
        /*0322*/ 	.byte	0x04
	.zero		1


	//   ....[32]....
        /*0324*/ 	.word	0x00000d30
        /*0328*/ 	.word	0x000000ff
        /*032c*/ 	.word	0x000000f8
        /*0330*/ 	.short	0x0100
        /*0332*/ 	.byte	0x04
	.zero		1


	//   ....[33]....
        /*0334*/ 	.word	0x00000d40
        /*0338*/ 	.word	0x000000ff
        /*033c*/ 	.word	0x00000108
        /*0340*/ 	.short	0x0100
        /*0342*/ 	.byte	0x04
	.zero		1


	//   ....[34]....
        /*0344*/ 	.word	0x00000e40
        /*0348*/ 	.word	0x000000ff
        /*034c*/ 	.word	0x00000110
        /*0350*/ 	.short	0x0100
        /*0352*/ 	.byte	0x06
	.zero		1


	//   ....[35]....
        /*0354*/ 	.word	0x00001ba0
        /*0358*/ 	.word	0x00000003
        /*035c*/ 	.word	0x00000100
        /*0360*/ 	.short	0x010a
        /*0362*/ 	.byte	0xff
	.zero		1


	//   ....[36]....
        /*0364*/ 	.word	0x00001bd0
        /*0368*/ 	.word	0x00000003
        /*036c*/ 	.word	0x000000f0
        /*0370*/ 	.short	0x0101
        /*0372*/ 	.byte	0xff
	.zero		1


	//   ....[37]....
        /*0374*/ 	.word	0x00001c90
        /*0378*/ 	.word	0x000000ff
        /*037c*/ 	.word	0x00000020
        /*0380*/ 	.short	0x010a
        /*0382*/ 	.byte	0x04
	.zero		1


	//   ....[38]....
        /*0384*/ 	.word	0x00001d60
        /*0388*/ 	.word	0x000000ff
        /*038c*/ 	.word	0x00000020
        /*0390*/ 	.short	0x010a
        /*0392*/ 	.byte	0x06
	.zero		1


	//   ....[39]....
        /*0394*/ 	.word	0x00001ec0
        /*0398*/ 	.word	0x000000ff
        /*039c*/ 	.word	0x00000020
        /*03a0*/ 	.short	0x010a
        /*03a2*/ 	.byte	0x04
	.zero		1


	//   ....[40]....
        /*03a4*/ 	.word	0x00002160
        /*03a8*/ 	.word	0x000000ff
        /*03ac*/ 	.word	0x00000088
        /*03b0*/ 	.short	0x0101
        /*03b2*/ 	.byte	0x15
	.zero		1


	//   ....[41]....
        /*03b4*/ 	.word	0x00002180
        /*03b8*/ 	.word	0x000000ff
        /*03bc*/ 	.word	0x00000020
        /*03c0*/ 	.short	0x010a
        /*03c2*/ 	.byte	0x04
	.zero		1


	//   ....[42]....
        /*03c4*/ 	.word	0x00002200
        /*03c8*/ 	.word	0x000000ff
        /*03cc*/ 	.word	0x00000020
        /*03d0*/ 	.short	0x010a
        /*03d2*/ 	.byte	0x07
	.zero		1


	//   ....[43]....
        /*03d4*/ 	.word	0x00002340
        /*03d8*/ 	.word	0x000000ff
        /*03dc*/ 	.word	0x00000020
        /*03e0*/ 	.short	0x010a
        /*03e2*/ 	.byte	0x04
	.zero		1


	//   ....[44]....
        /*03e4*/ 	.word	0x00002610
        /*03e8*/ 	.word	0x00000003
        /*03ec*/ 	.word	0x00000090
        /*03f0*/ 	.short	0x010a
        /*03f2*/ 	.byte	0xff
	.zero		1


	//   ....[45]....
        /*03f4*/ 	.word	0x00002760
        /*03f8*/ 	.word	0x00000000
        /*03fc*/ 	.word	0x00000000
        /*0400*/ 	.short	0x0101
        /*0402*/ 	.byte	0xff
	.zero		1


	//   ....[46]....
        /*0404*/ 	.word	0x00002d10
        /*0408*/ 	.word	0x000000ff
        /*040c*/ 	.word	0x00000000
        /*0410*/ 	.short	0x010a
        /*0412*/ 	.byte	0x04
	.zero		1


	//   ....[47]....
        /*0414*/ 	.word	0x00002da0
        /*0418*/ 	.word	0x000000ff
        /*041c*/ 	.word	0x00000000
        /*0420*/ 	.short	0x010a
        /*0422*/ 	.byte	0x05
	.zero		1


	//   ....[48]....
        /*0424*/ 	.word	0x00002e30
        /*0428*/ 	.word	0x000000ff
        /*042c*/ 	.word	0x00000000
        /*0430*/ 	.short	0x010a
        /*0432*/ 	.byte	0x05
	.zero		1


	//   ....[49]....
        /*0434*/ 	.word	0x00002ed0
        /*0438*/ 	.word	0x00000000
        /*043c*/ 	.word	0x00000000
        /*0440*/ 	.short	0x010a
        /*0442*/ 	.byte	0xff
	.zero		1


	//   ....[50]....
        /*0444*/ 	.word	0x00002ff0
        /*0448*/ 	.word	0x00000002
        /*044c*/ 	.word	0x000000f0
        /*0450*/ 	.short	0x010a
        /*0452*/ 	.byte	0xff
	.zero		1


	//   ....[51]....
        /*0454*/ 	.word	0x00003050
        /*0458*/ 	.word	0x00000004
        /*045c*/ 	.word	0x00000000
        /*0460*/ 	.short	0x0101
        /*0462*/ 	.byte	0xff
	.zero		1


	//   ....[52]....
        /*0464*/ 	.word	0x00003070
        /*0468*/ 	.word	0x000000ff
        /*046c*/ 	.word	0x000000a0
        /*0470*/ 	.short	0x010a
        /*0472*/ 	.byte	0x04
	.zero		1


	//   ....[53]....
        /*0474*/ 	.word	0x00003190
        /*0478*/ 	.word	0x00000002
        /*047c*/ 	.word	0x00000090
        /*0480*/ 	.short	0x010a
        /*0482*/ 	.byte	0xff
	.zero		1


	//   ....[54]....
        /*0484*/ 	.word	0x000032a0
        /*0488*/ 	.word	0x00000002
        /*048c*/ 	.word	0x00000000
        /*0490*/ 	.short	0x0101
        /*0492*/ 	.byte	0xff
	.zero		1


	//   ....[55]....
        /*0494*/ 	.word	0x00003330
        /*0498*/ 	.word	0x000000ff
        /*049c*/ 	.word	0x000000a0
        /*04a0*/ 	.short	0x0106
        /*04a2*/ 	.byte	0x04
	.zero		1


	//   ....[56]....
        /*04a4*/ 	.word	0x00003350
        /*04a8*/ 	.word	0x000000ff
        /*04ac*/ 	.word	0x000000a0
        /*04b0*/ 	.short	0x010a
        /*04b2*/ 	.byte	0x04
	.zero		1


	//   ....[57]....
        /*04b4*/ 	.word	0x000033e0
        /*04b8*/ 	.word	0x000000ff
        /*04bc*/ 	.word	0x000000a0
        /*04c0*/ 	.short	0x0106
        /*04c2*/ 	.byte	0x07
	.zero		1


	//   ....[58]....
        /*04c4*/ 	.word	0x00003420
        /*04c8*/ 	.word	0x00000000
        /*04cc*/ 	.word	0x000000a0
        /*04d0*/ 	.short	0x010a
        /*04d2*/ 	.byte	0xff
	.zero		1


	//   ....[59]....
        /*04d4*/ 	.word	0x00003660
        /*04d8*/ 	.word	0x000000ff
        /*04dc*/ 	.word	0x00000008
        /*04e0*/ 	.short	0x010a
        /*04e2*/ 	.byte	0x05
	.zero		1


	//   ....[60]....
        /*04e4*/ 	.word	0x00003680
        /*04e8*/ 	.word	0x000000ff
        /*04ec*/ 	.word	0x00000008
        /*04f0*/ 	.short	0x010a
        /*04f2*/ 	.byte	0x05
	.zero		1


	//   ....[61]....
        /*04f4*/ 	.word	0x00003810
        /*04f8*/ 	.word	0x000000ff
        /*04fc*/ 	.word	0x00000008
        /*0500*/ 	.short	0x010a
        /*0502*/ 	.byte	0x05
	.zero		1


	//   ....[62]....
        /*0504*/ 	.word	0x00003830
        /*0508*/ 	.word	0x000000ff
        /*050c*/ 	.word	0x00000008
        /*0510*/ 	.short	0x010a
        /*0512*/ 	.byte	0x05
	.zero		1


	//   ....[63]....
        /*0514*/ 	.word	0x000038f0
        /*0518*/ 	.word	0x000000ff
        /*051c*/ 	.word	0x00000000
        /*0520*/ 	.short	0x0101
        /*0522*/ 	.byte	0x04
	.zero		1


	//   ....[64]....
        /*0524*/ 	.word	0x00003cb0
        /*0528*/ 	.word	0x00000000
        /*052c*/ 	.word	0x00000090
        /*0530*/ 	.short	0x010a
        /*0532*/ 	.byte	0xff
	.zero		1


	//   ....[65]....
        /*0534*/ 	.word	0x00003d70
        /*0538*/ 	.word	0x00000000
        /*053c*/ 	.word	0x00000000
        /*0540*/ 	.short	0x0101
        /*0542*/ 	.byte	0xff
	.zero		1


	//   ....[66]....
        /*0544*/ 	.word	0x00003e30
        /*0548*/ 	.word	0x000000ff
        /*054c*/ 	.word	0x00000000
        /*0550*/ 	.short	0x010a
        /*0552*/ 	.byte	0x04
	.zero		1


	//   ....[67]....
        /*0554*/ 	.word	0x00003e40
        /*0558*/ 	.word	0x000000ff
        /*055c*/ 	.word	0x000000d0
        /*0560*/ 	.short	0x010a
        /*0562*/ 	.byte	0x2e
	.zero		1


	//   ....[68]....
        /*0564*/ 	.word	0x00003ef0
        /*0568*/ 	.word	0x000000ff
        /*056c*/ 	.word	0x00000000
        /*0570*/ 	.short	0x010a
        /*0572*/ 	.byte	0x07
	.zero		1


	//   ....[69]....
        /*0574*/ 	.word	0x00004020
        /*0578*/ 	.word	0x000000ff
        /*057c*/ 	.word	0x00000000
        /*0580*/ 	.short	0x010a
        /*0582*/ 	.byte	0x04
	.zero		1


	//   ....[70]....
        /*0584*/ 	.word	0x00004460
        /*0588*/ 	.word	0x000000ff
        /*058c*/ 	.word	0x00000000
        /*0590*/ 	.short	0x010a
        /*0592*/ 	.byte	0x04
	.zero		1


	//   ....[71]....
        /*0594*/ 	.word	0x000044f0
        /*0598*/ 	.word	0x000000ff
        /*059c*/ 	.word	0x00000000
        /*05a0*/ 	.short	0x010a
        /*05a2*/ 	.byte	0x05
	.zero		1


	//   ....[72]....
        /*05a4*/ 	.word	0x00004580
        /*05a8*/ 	.word	0x000000ff
        /*05ac*/ 	.word	0x00000000
        /*05b0*/ 	.short	0x010a
        /*05b2*/ 	.byte	0x05
	.zero		1


	//   ....[73]....
        /*05b4*/ 	.word	0x00004620
        /*05b8*/ 	.word	0x00000000
        /*05bc*/ 	.word	0x00000000
        /*05c0*/ 	.short	0x010a
        /*05c2*/ 	.byte	0xff
	.zero		1


	//   ....[74]....
        /*05c4*/ 	.word	0x00004660
        /*05c8*/ 	.word	0x00000000
        /*05cc*/ 	.word	0x00000000
        /*05d0*/ 	.short	0x010a
        /*05d2*/ 	.byte	0xff
	.zero		1


	//   ....[75]....
        /*05d4*/ 	.word	0x000046d0
        /*05d8*/ 	.word	0x000000ff
        /*05dc*/ 	.word	0x00000000
        /*05e0*/ 	.short	0x0101
        /*05e2*/ 	.byte	0x04
	.zero		1


	//   ....[76]....
        /*05e4*/ 	.word	0x00004710
        /*05e8*/ 	.word	0x000000ff
        /*05ec*/ 	.word	0x00000110
        /*05f0*/ 	.short	0x010a
        /*05f2*/ 	.byte	0x29
	.zero		1


	//   ....[77]....
        /*05f4*/ 	.word	0x00004760
        /*05f8*/ 	.word	0x000000ff
        /*05fc*/ 	.word	0x00000000
        /*0600*/ 	.short	0x0101
        /*0602*/ 	.byte	0x04
	.zero		1


	//   ....[78]....
        /*0604*/ 	.word	0x00004c00
        /*0608*/ 	.word	0x0000000c
        /*060c*/ 	.word	0x00000090
        /*0610*/ 	.short	0x010a
        /*0612*/ 	.byte	0xff
	.zero		1


	//   ....[79]....
        /*0614*/ 	.word	0x00004d70
        /*0618*/ 	.word	0x00000000
        /*061c*/ 	.word	0x00000000
        /*0620*/ 	.short	0x0101
        /*0622*/ 	.byte	0xff
	.zero		1


	//   ....[80]....
        /*0624*/ 	.word	0x00005200
        /*0628*/ 	.word	0x000000ff
        /*062c*/ 	.word	0x00000088
        /*0630*/ 	.short	0x010a
        /*0632*/ 	.byte	0x15
	.zero		1


	//   ....[81]....
        /*0634*/ 	.word	0x00005380
        /*0638*/ 	.word	0x000000ff
        /*063c*/ 	.word	0x00000060
        /*0640*/ 	.short	0x010a
        /*0642*/ 	.byte	0x15
	.zero		1


	//   ....[82]....
        /*0644*/ 	.word	0x00005580
        /*0648*/ 	.word	0x000000ff
        /*064c*/ 	.word	0x00000040
        /*0650*/ 	.short	0x010b
        /*0652*/ 	.byte	0x15
	.zero		1


	//   ....[83]....
        /*0654*/ 	.word	0x00005590
        /*0658*/ 	.word	0x000000ff
        /*065c*/ 	.word	0x00000000
        /*0660*/ 	.short	0x0101
        /*0662*/ 	.byte	0x06
	.zero		1


	//   ....[84]....
        /*0664*/ 	.word	0x000055a0
        /*0668*/ 	.word	0x000000ff
        /*066c*/ 	.word	0x00000068
        /*0670*/ 	.short	0x010a
        /*0672*/ 	.byte	0x15
	.zero		1


	//   ....[85]....
        /*0674*/ 	.word	0x00005750
        /*0678*/ 	.word	0x000000ff
        /*067c*/ 	.word	0x00000048
        /*0680*/ 	.short	0x010b
        /*0682*/ 	.byte	0x15
	.zero		1


	//   ....[86]....
        /*0684*/ 	.word	0x00005760
        /*0688*/ 	.word	0x000000ff
        /*068c*/ 	.word	0x00000000
        /*0690*/ 	.short	0x0101
        /*0692*/ 	.byte	0x06
	.zero		1


	//   ....[87]....
        /*0694*/ 	.word	0x00005770
        /*0698*/ 	.word	0x000000ff
        /*069c*/ 	.word	0x00000070
        /*06a0*/ 	.short	0x010a
        /*06a2*/ 	.byte	0x15
	.zero		1


	//   ....[88]....
        /*06a4*/ 	.word	0x00005920
        /*06a8*/ 	.word	0x000000ff
        /*06ac*/ 	.word	0x00000050
        /*06b0*/ 	.short	0x010b
        /*06b2*/ 	.byte	0x15
	.zero		1


	//   ....[89]....
        /*06b4*/ 	.word	0x00005930
        /*06b8*/ 	.word	0x000000ff
        /*06bc*/ 	.word	0x00000000
        /*06c0*/ 	.short	0x0101
        /*06c2*/ 	.byte	0x06
	.zero		1


	//   ....[90]....
        /*06c4*/ 	.word	0x00005940
        /*06c8*/ 	.word	0x000000ff
        /*06cc*/ 	.word	0x00000078
        /*06d0*/ 	.short	0x010a
        /*06d2*/ 	.byte	0x15
	.zero		1


	//   ....[91]....
        /*06d4*/ 	.word	0x00005b80
        /*06d8*/ 	.word	0x000000ff
        /*06dc*/ 	.word	0x00000058
        /*06e0*/ 	.short	0x010b
        /*06e2*/ 	.byte	0x15
	.zero		1


	//   ....[92]....
        /*06e4*/ 	.word	0x00005b90
        /*06e8*/ 	.word	0x000000ff
        /*06ec*/ 	.word	0x00000000
        /*06f0*/ 	.short	0x0101
        /*06f2*/ 	.byte	0x25
	.zero		1


	//   ....[93]....
        /*06f4*/ 	.word	0x00005bd0
        /*06f8*/ 	.word	0x000000ff
        /*06fc*/ 	.word	0x00000060
        /*0700*/ 	.short	0x010a
        /*0702*/ 	.byte	0x15
	.zero		1


	//   ....[94]....
        /*0704*/ 	.word	0x00005bf0
        /*0708*/ 	.word	0x000000ff
        /*070c*/ 	.word	0x00000068
        /*0710*/ 	.short	0x010a
        /*0712*/ 	.byte	0x15
	.zero		1


	//   ....[95]....
        /*0714*/ 	.word	0x00005c10
        /*0718*/ 	.word	0x000000ff
        /*071c*/ 	.word	0x00000070
        /*0720*/ 	.short	0x010a
        /*0722*/ 	.byte	0x15
	.zero		1


	//   ....[96]....
        /*0724*/ 	.word	0x00005c50
        /*0728*/ 	.word	0x00000000
        /*072c*/ 	.word	0x00000078
        /*0730*/ 	.short	0x010a
        /*0732*/ 	.byte	0xff
	.zero		1


	//   ....[97]....
        /*0734*/ 	.word	0x00005fb0
        /*0738*/ 	.word	0x00000003
        /*073c*/ 	.word	0x00000090
        /*0740*/ 	.short	0x010a
        /*0742*/ 	.byte	0xff
	.zero		1


	//   ....[98]....
        /*0744*/ 	.word	0x00006130
        /*0748*/ 	.word	0x00000000
        /*074c*/ 	.word	0x00000000
        /*0750*/ 	.short	0x0101
        /*0752*/ 	.byte	0xff
	.zero		1


	//   ....[99]....
        /*0754*/ 	.word	0x00006c50
        /*0758*/ 	.word	0x000000ff
        /*075c*/ 	.word	0x00000040
        /*0760*/ 	.short	0x010a
        /*0762*/ 	.byte	0x2b
	.zero		1


	//   ....[100]....
        /*0764*/ 	.word	0x00006c70
        /*0768*/ 	.word	0x00000064
        /*076c*/ 	.word	0x000000b0
        /*0770*/ 	.short	0x010a
        /*0772*/ 	.byte	0xff
	.zero		1


	//   ....[101]....
        /*0774*/ 	.word	0x00006d60
        /*0778*/ 	.word	0x000000ff
        /*077c*/ 	.word	0x00000040
        /*0780*/ 	.short	0x010a
        /*0782*/ 	.byte	0x2b
	.zero		1


	//   ....[102]....
        /*0784*/ 	.word	0x00006e50
        /*0788*/ 	.word	0x00000064
        /*078c*/ 	.word	0x000000b0
        /*0790*/ 	.short	0x010a
        /*0792*/ 	.byte	0xff
	.zero		1


	//   ....[103]....
        /*0794*/ 	.word	0x00007970
        /*0798*/ 	.word	0x00000000
        /*079c*/ 	.word	0x00000000
        /*07a0*/ 	.short	0x0101
        /*07a2*/ 	.byte	0xff
	.zero		1


	//   ....[104]....
        /*07a4*/ 	.word	0x00007980
        /*07a8*/ 	.word	0x00000003
        /*07ac*/ 	.word	0x00000040
        /*07b0*/ 	.short	0x010a
        /*07b2*/ 	.byte	0xff
	.zero		1


	//   ....[105]....
        /*07b4*/ 	.word	0x00007a60
        /*07b8*/ 	.word	0x00000003
        /*07bc*/ 	.word	0x00000040
        /*07c0*/ 	.short	0x010a
        /*07c2*/ 	.byte	0xff
	.zero		1


	//   ....[106]....
        /*07c4*/ 	.word	0x00008620
        /*07c8*/ 	.word	0x0000003d
        /*07cc*/ 	.word	0x00000000
        /*07d0*/ 	.short	0x0101
        /*07d2*/ 	.byte	0xff
	.zero		1


	//   ....[107]....
        /*07d4*/ 	.word	0x00008640
        /*07d8*/ 	.word	0x0000003e
        /*07dc*/ 	.word	0x00000040
        /*07e0*/ 	.short	0x010a
        /*07e2*/ 	.byte	0xff
	.zero		1


	//   ....[108]....
        /*07e4*/ 	.word	0x00008710
        /*07e8*/ 	.word	0x0000003e
        /*07ec*/ 	.word	0x00000040
        /*07f0*/ 	.short	0x010a
        /*07f2*/ 	.byte	0xff
	.zero		1


	//   ....[109]....
        /*07f4*/ 	.word	0x000092d0
        /*07f8*/ 	.word	0x0000003d
        /*07fc*/ 	.word	0x00000000
        /*0800*/ 	.short	0x0101
        /*0802*/ 	.byte	0xff
	.zero		1


	//   ....[110]....
        /*0804*/ 	.word	0x000092f0
        /*0808*/ 	.word	0x0000003e
        /*080c*/ 	.word	0x00000040
        /*0810*/ 	.short	0x010a
        /*0812*/ 	.byte	0xff
	.zero		1


	//   ....[111]....
        /*0814*/ 	.word	0x000093c0
        /*0818*/ 	.word	0x0000003e
        /*081c*/ 	.word	0x00000040
        /*0820*/ 	.short	0x010a
        /*0822*/ 	.byte	0xff
	.zero		1


	//   ....[112]....
        /*0824*/ 	.word	0x00009690
        /*0828*/ 	.word	0x00000074
        /*082c*/ 	.word	0x00000000
        /*0830*/ 	.short	0x0101
        /*0832*/ 	.byte	0xff
	.zero		1


	//   ....[113]....
        /*0834*/ 	.word	0x00009fd0
        /*0838*/ 	.word	0x00000002
        /*083c*/ 	.word	0x00000000
        /*0840*/ 	.short	0x0101
        /*0842*/ 	.byte	0xff
	.zero		1


	//   ....[114]....
        /*0844*/ 	.word	0x0000a270
        /*0848*/ 	.word	0x000000ff
        /*084c*/ 	.word	0x00000000
        /*0850*/ 	.short	0x0101
        /*0852*/ 	.byte	0x06
	.zero		1


	//   ....[115]....
        /*0854*/ 	.word	0x0000a290
        /*0858*/ 	.word	0x00000003
        /*085c*/ 	.word	0x00000100
        /*0860*/ 	.short	0x010a
        /*0862*/ 	.byte	0xff
	.zero		1


	//   ....[116]....
        /*0864*/ 	.word	0x0000a2f0
        /*0868*/ 	.word	0x00000000
        /*086c*/ 	.word	0x00000020
        /*0870*/ 	.short	0x010a
        /*0872*/ 	.byte	0xff
	.zero		1


	//   ....[117]....
        /*0874*/ 	.word	0x0000a350
        /*0878*/ 	.word	0x00000000
        /*087c*/ 	.word	0x00000020
        /*0880*/ 	.short	0x010a
        /*0882*/ 	.byte	0xff
	.zero		1


	//   ....[118]....
        /*0884*/ 	.word	0x0000a3a0
        /*0888*/ 	.word	0x00000003
        /*088c*/ 	.word	0x00000090
        /*0890*/ 	.short	0x010a
        /*0892*/ 	.byte	0xff
	.zero		1


	//   ....[119]....
        /*0894*/ 	.word	0x0000a400
        /*0898*/ 	.word	0x00000000
        /*089c*/ 	.word	0x00000000
        /*08a0*/ 	.short	0x010a
        /*08a2*/ 	.byte	0xff
	.zero		1


	//   ....[120]....
        /*08a4*/ 	.word	0x0000a460
        /*08a8*/ 	.word	0x00000000
        /*08ac*/ 	.word	0x00000000
        /*08b0*/ 	.short	0x010a
        /*08b2*/ 	.byte	0xff
	.zero		1


	//   ....[121]....
        /*08b4*/ 	.word	0x0000a4c0
        /*08b8*/ 	.word	0x00000000
        /*08bc*/ 	.word	0x00000000
        /*08c0*/ 	.short	0x010a
        /*08c2*/ 	.byte	0xff
	.zero		1


	//   ....[122]....
        /*08c4*/ 	.word	0x0000a510
        /*08c8*/ 	.word	0x00000002
        /*08cc*/ 	.word	0x000000f0
        /*08d0*/ 	.short	0x010a
        /*08d2*/ 	.byte	0xff
	.zero		1


	//   ....[123]....
        /*08d4*/ 	.word	0x0000a570
        /*08d8*/ 	.word	0x00000002
        /*08dc*/ 	.word	0x000000a0
        /*08e0*/ 	.short	0x010a
        /*08e2*/ 	.byte	0xff
	.zero		1


	//   ....[124]....
        /*08e4*/ 	.word	0x0000a5c0
        /*08e8*/ 	.word	0x00000002
        /*08ec*/ 	.word	0x00000090
        /*08f0*/ 	.short	0x010a
        /*08f2*/ 	.byte	0xff
	.zero		1


	//   ....[125]....
        /*08f4*/ 	.word	0x0000a620
        /*08f8*/ 	.word	0x00000000
        /*08fc*/ 	.word	0x000000a0
        /*0900*/ 	.short	0x010a
        /*0902*/ 	.byte	0xff
	.zero		1


	//   ....[126]....
        /*0904*/ 	.word	0x0000a680
        /*0908*/ 	.word	0x00000000
        /*090c*/ 	.word	0x00000008
        /*0910*/ 	.short	0x010a
        /*0912*/ 	.byte	0xff
	.zero		1


	//   ....[127]....
        /*0914*/ 	.word	0x0000a770
        /*0918*/ 	.word	0x00000000
        /*091c*/ 	.word	0x00000008
        /*0920*/ 	.short	0x010a
        /*0922*/ 	.byte	0xff
	.zero		1


	//   ....[128]....
        /*0924*/ 	.word	0x0000a7c0
        /*0928*/ 	.word	0x00000000
        /*092c*/ 	.word	0x00000090
        /*0930*/ 	.short	0x010a
        /*0932*/ 	.byte	0xff
	.zero		1


	//   ....[129]....
        /*0934*/ 	.word	0x0000a820
        /*0938*/ 	.word	0x00000000
        /*093c*/ 	.word	0x000000d0
        /*0940*/ 	.short	0x010a
        /*0942*/ 	.byte	0xff
	.zero		1


	//   ....[130]....
        /*0944*/ 	.word	0x0000a880
        /*0948*/ 	.word	0x00000000
        /*094c*/ 	.word	0x00000000
        /*0950*/ 	.short	0x010a
        /*0952*/ 	.byte	0xff
	.zero		1


	//   ....[131]....
        /*0954*/ 	.word	0x0000a8e0
        /*0958*/ 	.word	0x00000000
        /*095c*/ 	.word	0x00000000
        /*0960*/ 	.short	0x010a
        /*0962*/ 	.byte	0xff
	.zero		1


	//   ....[132]....
        /*0964*/ 	.word	0x0000a940
        /*0968*/ 	.word	0x00000000
        /*096c*/ 	.word	0x00000000
        /*0970*/ 	.short	0x010a
        /*0972*/ 	.byte	0xff
	.zero		1


	//   ....[133]....
        /*0974*/ 	.word	0x0000a9a0
        /*0978*/ 	.word	0x00000000
        /*097c*/ 	.word	0x00000000
        /*0980*/ 	.short	0x010a
        /*0982*/ 	.byte	0xff
	.zero		1


	//   ....[134]....
        /*0984*/ 	.word	0x0000aa00
        /*0988*/ 	.word	0x00000000
        /*098c*/ 	.word	0x00000110
        /*0990*/ 	.short	0x010a
        /*0992*/ 	.byte	0xff
	.zero		1


	//   ....[135]....
        /*0994*/ 	.word	0x0000aa50
        /*0998*/ 	.word	0x0000000c
        /*099c*/ 	.word	0x00000090
        /*09a0*/ 	.short	0x010a
        /*09a2*/ 	.byte	0xff
	.zero		1


	//   ....[136]....
        /*09a4*/ 	.word	0x0000aab0
        /*09a8*/ 	.word	0x00000000
        /*09ac*/ 	.word	0x00000088
        /*09b0*/ 	.short	0x010a
        /*09b2*/ 	.byte	0xff
	.zero		1


	//   ....[137]....
        /*09b4*/ 	.word	0x0000ab10
        /*09b8*/ 	.word	0x00000000
        /*09bc*/ 	.word	0x00000060
        /*09c0*/ 	.short	0x010a
        /*09c2*/ 	.byte	0xff
	.zero		1


	//   ....[138]....
        /*09c4*/ 	.word	0x0000ab70
        /*09c8*/ 	.word	0x00000000
        /*09cc*/ 	.word	0x00000068
        /*09d0*/ 	.short	0x010a
        /*09d2*/ 	.byte	0xff
	.zero		1


	//   ....[139]....
        /*09d4*/ 	.word	0x0000abd0
        /*09d8*/ 	.word	0x00000000
        /*09dc*/ 	.word	0x00000070
        /*09e0*/ 	.short	0x010a
        /*09e2*/ 	.byte	0xff
	.zero		1


	//   ....[140]....
        /*09e4*/ 	.word	0x0000ac30
        /*09e8*/ 	.word	0x00000000
        /*09ec*/ 	.word	0x00000078
        /*09f0*/ 	.short	0x010a
        /*09f2*/ 	.byte	0xff
	.zero		1


	//   ....[141]....
        /*09f4*/ 	.word	0x0000ac90
        /*09f8*/ 	.word	0x00000000
        /*09fc*/ 	.word	0x00000060
        /*0a00*/ 	.short	0x010a
        /*0a02*/ 	.byte	0xff
	.zero		1


	//   ....[142]....
        /*0a04*/ 	.word	0x0000acf0
        /*0a08*/ 	.word	0x00000000
        /*0a0c*/ 	.word	0x00000068
        /*0a10*/ 	.short	0x010a
        /*0a12*/ 	.byte	0xff
	.zero		1


	//   ....[143]....
        /*0a14*/ 	.word	0x0000ad50
        /*0a18*/ 	.word	0x00000000
        /*0a1c*/ 	.word	0x00000070
        /*0a20*/ 	.short	0x010a
        /*0a22*/ 	.byte	0xff
	.zero		1


	//   ....[144]....
        /*0a24*/ 	.word	0x0000ada0
        /*0a28*/ 	.word	0x00000003
        /*0a2c*/ 	.word	0x00000090
        /*0a30*/ 	.short	0x010a
        /*0a32*/ 	.byte	0xff
	.zero		1


	//   ....[145]....
        /*0a34*/ 	.word	0x0000ae00
        /*0a38*/ 	.word	0x00000000
        /*0a3c*/ 	.word	0x00000040
        /*0a40*/ 	.short	0x010a
        /*0a42*/ 	.byte	0xff
	.zero		1


	//   ....[146]....
        /*0a44*/ 	.word	0x0000ae50
        /*0a48*/ 	.word	0x00000064
        /*0a4c*/ 	.word	0x000000b0
        /*0a50*/ 	.short	0x010a
        /*0a52*/ 	.byte	0xff
	.zero		1


	//   ....[147]....
        /*0a54*/ 	.word	0x0000aea0
        /*0a58*/ 	.word	0x00000003
        /*0a5c*/ 	.word	0x00000040
        /*0a60*/ 	.short	0x010a
        /*0a62*/ 	.byte	0xff
	.zero		1


	//   ....[148]....
        /*0a64*/ 	.word	0x0000aef0
        /*0a68*/ 	.word	0x0000003e
        /*0a6c*/ 	.word	0x00000040
        /*0a70*/ 	.short	0x010a
        /*0a72*/ 	.byte	0xff
	.zero		1


	//   ....[149]....
        /*0a74*/ 	.word	0x0000af40
        /*0a78*/ 	.word	0x0000003e
        /*0a7c*/ 	.word	0x00000040
        /*0a80*/ 	.short	0x010a
        /*0a82*/ 	.byte	0xff
	.zero		1


	//----- nvinfo : EIATTR_NUM_MBARRIERS
	.align		4
.L_47:
        /*0a84*/ 	.byte	0x03, 0x38
        /*0a86*/ 	.short	0x0023


	//----- nvinfo : EIATTR_EXIT_INSTR_OFFSETS
	.align		4
        /*0a88*/ 	.byte	0x04, 0x1c
        /*0a8a*/ 	.short	(.L_49 - .L_48)


	//   ....[0]....
.L_48:
        /*0a8c*/ 	.word	0x00002f00


	//   ....[1]....
        /*0a90*/ 	.word	0x000033f0


	//   ....[2]....
        /*0a94*/ 	.word	0x00003450


	//   ....[3]....
        /*0a98*/ 	.word	0x00004990


	//   ....[4]....
        /*0a9c*/ 	.word	0x00005c80


	//   ....[5]....
        /*0aa0*/ 	.word	0x00005cc0


	//   ....[6]....
        /*0aa4*/ 	.word	0x0000a170


	//   ....[7]....
        /*0aa8*/ 	.word	0x0000a1e0


	//   ....[8]....
        /*0aac*/ 	.word	0x0000a210


	//   ....[9]....
        /*0ab0*/ 	.word	0x0000a280


	//----- nvinfo : EIATTR_MAX_THREADS
	.align		4
.L_49:
        /*0ab4*/ 	.byte	0x04, 0x05
        /*0ab6*/ 	.short	(.L_51 - .L_50)
.L_50:
        /*0ab8*/ 	.word	0x00000100
        /*0abc*/ 	.word	0x00000001
        /*0ac0*/ 	.word	0x00000001


	//----- nvinfo : EIATTR_CRS_STACK_SIZE
	.align		4
.L_51:
        /*0ac4*/ 	.byte	0x04, 0x1e
        /*0ac6*/ 	.short	(.L_53 - .L_52)
.L_52:
        /*0ac8*/ 	.word	0x00000000


	//----- nvinfo : EIATTR_CBANK_PARAM_SIZE
	.align		4
.L_53:
        /*0acc*/ 	.byte	0x03, 0x19
        /*0ace*/ 	.short	0x0800


	//----- nvinfo : EIATTR_PARAM_CBANK
	.align		4
        /*0ad0*/ 	.byte	0x04, 0x0a
        /*0ad2*/ 	.short	(.L_55 - .L_54)
	.align		4
.L_54:
        /*0ad4*/ 	.word	index@(.nv.constant0._ZN7cutlass13device_kernelINS_4gemm6kernel13GemmUniversalIN4cute5tupleIJiiiiEEENS1_10collective13CollectiveMmaINS1_35MainloopSm100TmaUmmaWarpSpecializedILi4ELi2ELi4ENS5_IJNS4_1CILi4EEENSA_ILi2EEENSA_ILi1EEEEEEEENS5_IJNSA_ILi128EEENSA_ILi256EEESG_EEENS_6half_tENS5_IJlSD_lEEESJ_SK_NS4_8TiledMMAINS4_8MMA_AtomIJNS4_26SM100_MMA_F16BF16_2x1SM_SSISJ_SJ_fLi128ELi256ELNS4_4UMMA5MajorE0ELSP_0ELNSO_7ScaleInE0ELSQ_0EEEEEENS4_6LayoutINS5_IJSD_SD_SD_EEENS5_IJNSA_ILi0EEESV_SV_EEEEENS5_IJNS4_10UnderscoreESY_SY_EEEEENS4_28SM100_TMA_2SM_LOAD_MULTICASTENS4_14ComposedLayoutINS4_7SwizzleILi3ELi4ELi3EEENS4_18smem_ptr_flag_bitsILi16EEENST_INS5_IJNSA_ILi8EEENSA_ILi64EEEEEENS5_IJS18_SD_EEEEEEEvNS4_8identityES11_S1C_vS1D_EENS_8epilogue10collective18CollectiveEpilogueINS1F_23Sm100TmaWarpSpecializedILi4ELi2ELi32ELb1ELb0EEEJNS5_IJS18_SH_SG_EEENS5_IJNST_IS18_SD_EENST_INS5_IJNSA_ILi32EEESC_EEENS5_IJSD_SG_EEEEEEEESJ_SK_SJ_SK_NS1F_6fusion15FusionCallbacksIS1J_NS1R_17LinearCombinationISJ_fSJ_fLNS_15FloatRoundStyleE2EEES1K_S1Q_JEEENS4_5SM1004TMEM4LOAD26SM100_TMEM_LOAD_32dp32b32xENS4_13SM90_TMA_LOADENS12_INS13_ILi2ELi4ELi3EEES16_NST_INS5_IJS17_S1M_EEENS5_IJS1M_SD_EEEEEEENS4_39AutoVectorizingCopyWithAssumedAlignmentILi128EEENS4_14SM90_TMA_STOREES26_S28_S28_EEEvvEEEEvNT_6ParamsE)
        /*0ad8*/ 	.short	0x0380
        /*0ada*/ 	.short	0x0800


	//----- nvinfo : EIATTR_SW_WAR
	.align		4
.L_55:
        /*0adc*/ 	.byte	0x04, 0x36
        /*0ade*/ 	.short	(.L_57 - .L_56)
.L_56:
        /*0ae0*/ 	.word	0x00000008
.L_57:


//--------------------- .nv.callgraph             --------------------------
	.section	.nv.callgraph,"",@"SHT_CUDA_CALLGRAPH"
	.align	4
	.sectionentsize	8
	.align		4
        /*0000*/ 	.word	0x00000000
	.align		4
        /*0004*/ 	.word	0xffffffff
	.align		4
        /*0008*/ 	.word	index@(_ZN7cutlass13device_kernelINS_4gemm6kernel13GemmUniversalIN4cute5tupleIJiiiiEEENS1_10collective13CollectiveMmaINS1_35MainloopSm100TmaUmmaWarpSpecializedILi4ELi2ELi4ENS5_IJNS4_1CILi4EEENSA_ILi2EEENSA_ILi1EEEEEEEENS5_IJNSA_ILi128EEENSA_ILi256EEESG_EEENS_6half_tENS5_IJlSD_lEEESJ_SK_NS4_8TiledMMAINS4_8MMA_AtomIJNS4_26SM100_MMA_F16BF16_2x1SM_SSISJ_SJ_fLi128ELi256ELNS4_4UMMA5MajorE0ELSP_0ELNSO_7ScaleInE0ELSQ_0EEEEEENS4_6LayoutINS5_IJSD_SD_SD_EEENS5_IJNSA_ILi0EEESV_SV_EEEEENS5_IJNS4_10UnderscoreESY_SY_EEEEENS4_28SM100_TMA_2SM_LOAD_MULTICASTENS4_14ComposedLayoutINS4_7SwizzleILi3ELi4ELi3EEENS4_18smem_ptr_flag_bitsILi16EEENST_INS5_IJNSA_ILi8EEENSA_ILi64EEEEEENS5_IJS18_SD_EEEEEEEvNS4_8identityES11_S1C_vS1D_EENS_8epilogue10collective18CollectiveEpilogueINS1F_23Sm100TmaWarpSpecializedILi4ELi2ELi32ELb1ELb0EEEJNS5_IJS18_SH_SG_EEENS5_IJNST_IS18_SD_EENST_INS5_IJNSA_ILi32EEESC_EEENS5_IJSD_SG_EEEEEEEESJ_SK_SJ_SK_NS1F_6fusion15FusionCallbacksIS1J_NS1R_17LinearCombinationISJ_fSJ_fLNS_15FloatRoundStyleE2EEES1K_S1Q_JEEENS4_5SM1004TMEM4LOAD26SM100_TMEM_LOAD_32dp32b32xENS4_13SM90_TMA_LOADENS12_INS13_ILi2ELi4ELi3EEES16_NST_INS5_IJS17_S1M_EEENS5_IJS1M_SD_EEEEEEENS4_39AutoVectorizingCopyWithAssumedAlignmentILi128EEENS4_14SM90_TMA_STOREES26_S28_S28_EEEvvEEEEvNT_6ParamsE)
	.align		4
        /*000c*/ 	.word	index@(__assertfail)
	.align		4
        /*0010*/ 	.word	0x00000000
	.align		4
        /*0014*/ 	.word	0xfffffffe
	.align		4
        /*0018*/ 	.word	0x00000000
	.align		4
        /*001c*/ 	.word	0xfffffffd
	.align		4
        /*0020*/ 	.word	0x00000000
	.align		4
        /*0024*/ 	.word	0xfffffffc


//--------------------- .nv.constant4             --------------------------
	.section	.nv.constant4,"a",@progbits
	.align	8
	.align		8
.nv.constant4:
        /*0000*/ 	.dword	__assertfail
	.align		8
        /*0008*/ 	.dword	__unnamed_1
	.align		8
        /*0010*/ 	.dword	__unnamed_2
	.align		8
        /*0018*/ 	.dword	_ZN40_INTERNAL_6f569b17_4_k_cu_735c1139_158064cuda3std3__45__cpo5beginE
	.align		8
        /*0020*/ 	.dword	_ZN40_INTERNAL_6f569b17_4_k_cu_735c1139_158064cuda3std3__45__cpo3endE
	.align		8
        /*0028*/ 	.dword	_ZN40_INTERNAL_6f569b17_4_k_cu_735c1139_158064cuda3std3__45__cpo6cbeginE
	.align		8
        /*0030*/ 	.dword	_ZN40_INTERNAL_6f569b17_4_k_cu_735c1139_158064cuda3std3__45__cpo4cendE
	.align		8
        /*0038*/ 	.dword	_ZN40_INTERNAL_6f569b17_4_k_cu_735c1139_158064cuda3std3__442_GLOBAL__N__6f569b17_4_k_cu_735c1139_158066ignoreE
	.align		8
        /*0040*/ 	.dword	_ZN40_INTERNAL_6f569b17_4_k_cu_735c1139_158064cuda3std3__419piecewise_constructE
	.align		8
        /*0048*/ 	.dword	_ZN40_INTERNAL_6f569b17_4_k_cu_735c1139_158064cuda3std3__48in_placeE
	.align		8
        /*0050*/ 	.dword	_ZN40_INTERNAL_6f569b17_4_k_cu_735c1139_158064cuda3std6ranges3__45__cpo4swapE
	.align		8
        /*0058*/ 	.dword	_ZN40_INTERNAL_6f569b17_4_k_cu_735c1139_158064cuda3std6ranges3__45__cpo9iter_moveE
	.align		8
        /*0060*/ 	.dword	_ZN40_INTERNAL_6f569b17_4_k_cu_735c1139_158064cute7productE
	.align		8
        /*0068*/ 	.dword	_ZN40_INTERNAL_6f569b17_4_k_cu_735c1139_158064cute1_E
	.align		8
        /*0070*/ 	.dword	$str$25
	.align		8
        /*0078*/ 	.dword	$str$26
	.align		8
        /*0080*/ 	.dword	$str$27
	.align		8
        /*0088*/ 	.dword	$str$28


//--------------------- .text._ZN7cutlass13device_kernelINS_4gemm6kernel13GemmUniversalIN4cute5tupleIJiiiiEEENS1_10collective13CollectiveMmaINS1_35MainloopSm100TmaUmmaWarpSpecializedILi4ELi2ELi4ENS5_IJNS4_1CILi4EEENSA_ILi2EEENSA_ILi1EEEEEEEENS5_IJNSA_ILi128EEENSA_ILi256EEESG_EEENS_6half_tENS5_IJlSD_lEEESJ_SK_NS4_8TiledMMAINS4_8MMA_AtomIJNS4_26SM100_MMA_F16BF16_2x1SM_SSISJ_SJ_fLi128ELi256ELNS4_4UMMA5MajorE0ELSP_0ELNSO_7ScaleInE0ELSQ_0EEEEEENS4_6LayoutINS5_IJSD_SD_SD_EEENS5_IJNSA_ILi0EEESV_SV_EEEEENS5_IJNS4_10UnderscoreESY_SY_EEEEENS4_28SM100_TMA_2SM_LOAD_MULTICASTENS4_14ComposedLayoutINS4_7SwizzleILi3ELi4ELi3EEENS4_18smem_ptr_flag_bitsILi16EEENST_INS5_IJNSA_ILi8EEENSA_ILi64EEEEEENS5_IJS18_SD_EEEEEEEvNS4_8identityES11_S1C_vS1D_EENS_8epilogue10collective18CollectiveEpilogueINS1F_23Sm100TmaWarpSpecializedILi4ELi2ELi32ELb1ELb0EEEJNS5_IJS18_SH_SG_EEENS5_IJNST_IS18_SD_EENST_INS5_IJNSA_ILi32EEESC_EEENS5_IJSD_SG_EEEEEEEESJ_SK_SJ_SK_NS1F_6fusion15FusionCallbacksIS1J_NS1R_17LinearCombinationISJ_fSJ_fLNS_15FloatRoundStyleE2EEES1K_S1Q_JEEENS4_5SM1004TMEM4LOAD26SM100_TMEM_LOAD_32dp32b32xENS4_13SM90_TMA_LOADENS12_INS13_ILi2ELi4ELi3EEES16_NST_INS5_IJS17_S1M_EEENS5_IJS1M_SD_EEEEEEENS4_39AutoVectorizingCopyWithAssumedAlignmentILi128EEENS4_14SM90_TMA_STOREES26_S28_S28_EEEvvEEEEvNT_6ParamsE --------------------------
	.section	.text._ZN7cutlass13device_kernelINS_4gemm6kernel13GemmUniversalIN4cute5tupleIJiiiiEEENS1_10collective13CollectiveMmaINS1_35MainloopSm100TmaUmmaWarpSpecializedILi4ELi2ELi4ENS5_IJNS4_1CILi4EEENSA_ILi2EEENSA_ILi1EEEEEEEENS5_IJNSA_ILi128EEENSA_ILi256EEESG_EEENS_6half_tENS5_IJlSD_lEEESJ_SK_NS4_8TiledMMAINS4_8MMA_AtomIJNS4_26SM100_MMA_F16BF16_2x1SM_SSISJ_SJ_fLi128ELi256ELNS4_4UMMA5MajorE0ELSP_0ELNSO_7ScaleInE0ELSQ_0EEEEEENS4_6LayoutINS5_IJSD_SD_SD_EEENS5_IJNSA_ILi0EEESV_SV_EEEEENS5_IJNS4_10UnderscoreESY_SY_EEEEENS4_28SM100_TMA_2SM_LOAD_MULTICASTENS4_14ComposedLayoutINS4_7SwizzleILi3ELi4ELi3EEENS4_18smem_ptr_flag_bitsILi16EEENST_INS5_IJNSA_ILi8EEENSA_ILi64EEEEEENS5_IJS18_SD_EEEEEEEvNS4_8identityES11_S1C_vS1D_EENS_8epilogue10collective18CollectiveEpilogueINS1F_23Sm100TmaWarpSpecializedILi4ELi2ELi32ELb1ELb0EEEJNS5_IJS18_SH_SG_EEENS5_IJNST_IS18_SD_EENST_INS5_IJNSA_ILi32EEESC_EEENS5_IJSD_SG_EEEEEEEESJ_SK_SJ_SK_NS1F_6fusion15FusionCallbacksIS1J_NS1R_17LinearCombinationISJ_fSJ_fLNS_15FloatRoundStyleE2EEES1K_S1Q_JEEENS4_5SM1004TMEM4LOAD26SM100_TMEM_LOAD_32dp32b32xENS4_13SM90_TMA_LOADENS12_INS13_ILi2ELi4ELi3EEES16_NST_INS5_IJS17_S1M_EEENS5_IJS1M_SD_EEEEEEENS4_39AutoVectorizingCopyWithAssumedAlignmentILi128EEENS4_14SM90_TMA_STOREES26_S28_S28_EEEvvEEEEvNT_6ParamsE,"ax",@progbits
	.align	128
.text._ZN7cutlass13device_kernelINS_4gemm6kernel13GemmUniversalIN4cute5tupleIJiiiiEEENS1_10collective13CollectiveMmaINS1_35MainloopSm100TmaUmmaWarpSpecializedILi4ELi2ELi4ENS5_IJNS4_1CILi4EEENSA_ILi2EEENSA_ILi1EEEEEEEENS5_IJNSA_ILi128EEENSA_ILi256EEESG_EEENS_6half_tENS5_IJlSD_lEEESJ_SK_NS4_8TiledMMAINS4_8MMA_AtomIJNS4_26SM100_MMA_F16BF16_2x1SM_SSISJ_SJ_fLi128ELi256ELNS4_4UMMA5MajorE0ELSP_0ELNSO_7ScaleInE0ELSQ_0EEEEEENS4_6LayoutINS5_IJSD_SD_SD_EEENS5_IJNSA_ILi0EEESV_SV_EEEEENS5_IJNS4_10UnderscoreESY_SY_EEEEENS4_28SM100_TMA_2SM_LOAD_MULTICASTENS4_14ComposedLayoutINS4_7SwizzleILi3ELi4ELi3EEENS4_18smem_ptr_flag_bitsILi16EEENST_INS5_IJNSA_ILi8EEENSA_ILi64EEEEEENS5_IJS18_SD_EEEEEEEvNS4_8identityES11_S1C_vS1D_EENS_8epilogue10collective18CollectiveEpilogueINS1F_23Sm100TmaWarpSpecializedILi4ELi2ELi32ELb1ELb0EEEJNS5_IJS18_SH_SG_EEENS5_IJNST_IS18_SD_EENST_INS5_IJNSA_ILi32EEESC_EEENS5_IJSD_SG_EEEEEEEESJ_SK_SJ_SK_NS1F_6fusion15FusionCallbacksIS1J_NS1R_17LinearCombinationISJ_fSJ_fLNS_15FloatRoundStyleE2EEES1K_S1Q_JEEENS4_5SM1004TMEM4LOAD26SM100_TMEM_LOAD_32dp32b32xENS4_13SM90_TMA_LOADENS12_INS13_ILi2ELi4ELi3EEES16_NST_INS5_IJS17_S1M_EEENS5_IJS1M_SD_EEEEEEENS4_39AutoVectorizingCopyWithAssumedAlignmentILi128EEENS4_14SM90_TMA_STOREES26_S28_S28_EEEvvEEEEvNT_6ParamsE:
        .type           _ZN7cutlass13device_kernelINS_4gemm6kernel13GemmUniversalIN4cute5tupleIJiiiiEEENS1_10collective13CollectiveMmaINS1_35MainloopSm100TmaUmmaWarpSpecializedILi4ELi2ELi4ENS5_IJNS4_1CILi4EEENSA_ILi2EEENSA_ILi1EEEEEEEENS5_IJNSA_ILi128EEENSA_ILi256EEESG_EEENS_6half_tENS5_IJlSD_lEEESJ_SK_NS4_8TiledMMAINS4_8MMA_AtomIJNS4_26SM100_MMA_F16BF16_2x1SM_SSISJ_SJ_fLi128ELi256ELNS4_4UMMA5MajorE0ELSP_0ELNSO_7ScaleInE0ELSQ_0EEEEEENS4_6LayoutINS5_IJSD_SD_SD_EEENS5_IJNSA_ILi0EEESV_SV_EEEEENS5_IJNS4_10UnderscoreESY_SY_EEEEENS4_28SM100_TMA_2SM_LOAD_MULTICASTENS4_14ComposedLayoutINS4_7SwizzleILi3ELi4ELi3EEENS4_18smem_ptr_flag_bitsILi16EEENST_INS5_IJNSA_ILi8EEENSA_ILi64EEEEEENS5_IJS18_SD_EEEEEEEvNS4_8identityES11_S1C_vS1D_EENS_8epilogue10collective18CollectiveEpilogueINS1F_23Sm100TmaWarpSpecializedILi4ELi2ELi32ELb1ELb0EEEJNS5_IJS18_SH_SG_EEENS5_IJNST_IS18_SD_EENST_INS5_IJNSA_ILi32EEESC_EEENS5_IJSD_SG_EEEEEEEESJ_SK_SJ_SK_NS1F_6fusion15FusionCallbacksIS1J_NS1R_17LinearCombinationISJ_fSJ_fLNS_15FloatRoundStyleE2EEES1K_S1Q_JEEENS4_5SM1004TMEM4LOAD26SM100_TMEM_LOAD_32dp32b32xENS4_13SM90_TMA_LOADENS12_INS13_ILi2ELi4ELi3EEES16_NST_INS5_IJS17_S1M_EEENS5_IJS1M_SD_EEEEEEENS4_39AutoVectorizingCopyWithAssumedAlignmentILi128EEENS4_14SM90_TMA_STOREES26_S28_S28_EEEvvEEEEvNT_6ParamsE,@function
        .size           _ZN7cutlass13device_kernelINS_4gemm6kernel13GemmUniversalIN4cute5tupleIJiiiiEEENS1_10collective13CollectiveMmaINS1_35MainloopSm100TmaUmmaWarpSpecializedILi4ELi2ELi4ENS5_IJNS4_1CILi4EEENSA_ILi2EEENSA_ILi1EEEEEEEENS5_IJNSA_ILi128EEENSA_ILi256EEESG_EEENS_6half_tENS5_IJlSD_lEEESJ_SK_NS4_8TiledMMAINS4_8MMA_AtomIJNS4_26SM100_MMA_F16BF16_2x1SM_SSISJ_SJ_fLi128ELi256ELNS4_4UMMA5MajorE0ELSP_0ELNSO_7ScaleInE0ELSQ_0EEEEEENS4_6LayoutINS5_IJSD_SD_SD_EEENS5_IJNSA_ILi0EEESV_SV_EEEEENS5_IJNS4_10UnderscoreESY_SY_EEEEENS4_28SM100_TMA_2SM_LOAD_MULTICASTENS4_14ComposedLayoutINS4_7SwizzleILi3ELi4ELi3EEENS4_18smem_ptr_flag_bitsILi16EEENST_INS5_IJNSA_ILi8EEENSA_ILi64EEEEEENS5_IJS18_SD_EEEEEEEvNS4_8identityES11_S1C_vS1D_EENS_8epilogue10collective18CollectiveEpilogueINS1F_23Sm100TmaWarpSpecializedILi4ELi2ELi32ELb1ELb0EEEJNS5_IJS18_SH_SG_EEENS5_IJNST_IS18_SD_EENST_INS5_IJNSA_ILi32EEESC_EEENS5_IJSD_SG_EEEEEEEESJ_SK_SJ_SK_NS1F_6fusion15FusionCallbacksIS1J_NS1R_17LinearCombinationISJ_fSJ_fLNS_15FloatRoundStyleE2EEES1K_S1Q_JEEENS4_5SM1004TMEM4LOAD26SM100_TMEM_LOAD_32dp32b32xENS4_13SM90_TMA_LOADENS12_INS13_ILi2ELi4ELi3EEES16_NST_INS5_IJS17_S1M_EEENS5_IJS1M_SD_EEEEEEENS4_39AutoVectorizingCopyWithAssumedAlignmentILi128EEENS4_14SM90_TMA_STOREES26_S28_S28_EEEvvEEEEvNT_6ParamsE,(.L_x_201 - _ZN7cutlass13device_kernelINS_4gemm6kernel13GemmUniversalIN4cute5tupleIJiiiiEEENS1_10collective13CollectiveMmaINS1_35MainloopSm100TmaUmmaWarpSpecializedILi4ELi2ELi4ENS5_IJNS4_1CILi4EEENSA_ILi2EEENSA_ILi1EEEEEEEENS5_IJNSA_ILi128EEENSA_ILi256EEESG_EEENS_6half_tENS5_IJlSD_lEEESJ_SK_NS4_8TiledMMAINS4_8MMA_AtomIJNS4_26SM100_MMA_F16BF16_2x1SM_SSISJ_SJ_fLi128ELi256ELNS4_4UMMA5MajorE0ELSP_0ELNSO_7ScaleInE0ELSQ_0EEEEEENS4_6LayoutINS5_IJSD_SD_SD_EEENS5_IJNSA_ILi0EEESV_SV_EEEEENS5_IJNS4_10UnderscoreESY_SY_EEEEENS4_28SM100_TMA_2SM_LOAD_MULTICASTENS4_14ComposedLayoutINS4_7SwizzleILi3ELi4ELi3EEENS4_18smem_ptr_flag_bitsILi16EEENST_INS5_IJNSA_ILi8EEENSA_ILi64EEEEEENS5_IJS18_SD_EEEEEEEvNS4_8identityES11_S1C_vS1D_EENS_8epilogue10collective18CollectiveEpilogueINS1F_23Sm100TmaWarpSpecializedILi4ELi2ELi32ELb1ELb0EEEJNS5_IJS18_SH_SG_EEENS5_IJNST_IS18_SD_EENST_INS5_IJNSA_ILi32EEESC_EEENS5_IJSD_SG_EEEEEEEESJ_SK_SJ_SK_NS1F_6fusion15FusionCallbacksIS1J_NS1R_17LinearCombinationISJ_fSJ_fLNS_15FloatRoundStyleE2EEES1K_S1Q_JEEENS4_5SM1004TMEM4LOAD26SM100_TMEM_LOAD_32dp32b32xENS4_13SM90_TMA_LOADENS12_INS13_ILi2ELi4ELi3EEES16_NST_INS5_IJS17_S1M_EEENS5_IJS1M_SD_EEEEEEENS4_39AutoVectorizingCopyWithAssumedAlignmentILi128EEENS4_14SM90_TMA_STOREES26_S28_S28_EEEvvEEEEvNT_6ParamsE)
        .other          _ZN7cutlass13device_kernelINS_4gemm6kernel13GemmUniversalIN4cute5tupleIJiiiiEEENS1_10collective13CollectiveMmaINS1_35MainloopSm100TmaUmmaWarpSpecializedILi4ELi2ELi4ENS5_IJNS4_1CILi4EEENSA_ILi2EEENSA_ILi1EEEEEEEENS5_IJNSA_ILi128EEENSA_ILi256EEESG_EEENS_6half_tENS5_IJlSD_lEEESJ_SK_NS4_8TiledMMAINS4_8MMA_AtomIJNS4_26SM100_MMA_F16BF16_2x1SM_SSISJ_SJ_fLi128ELi256ELNS4_4UMMA5MajorE0ELSP_0ELNSO_7ScaleInE0ELSQ_0EEEEEENS4_6LayoutINS5_IJSD_SD_SD_EEENS5_IJNSA_ILi0EEESV_SV_EEEEENS5_IJNS4_10UnderscoreESY_SY_EEEEENS4_28SM100_TMA_2SM_LOAD_MULTICASTENS4_14ComposedLayoutINS4_7SwizzleILi3ELi4ELi3EEENS4_18smem_ptr_flag_bitsILi16EEENST_INS5_IJNSA_ILi8EEENSA_ILi64EEEEEENS5_IJS18_SD_EEEEEEEvNS4_8identityES11_S1C_vS1D_EENS_8epilogue10collective18CollectiveEpilogueINS1F_23Sm100TmaWarpSpecializedILi4ELi2ELi32ELb1ELb0EEEJNS5_IJS18_SH_SG_EEENS5_IJNST_IS18_SD_EENST_INS5_IJNSA_ILi32EEESC_EEENS5_IJSD_SG_EEEEEEEESJ_SK_SJ_SK_NS1F_6fusion15FusionCallbacksIS1J_NS1R_17LinearCombinationISJ_fSJ_fLNS_15FloatRoundStyleE2EEES1K_S1Q_JEEENS4_5SM1004TMEM4LOAD26SM100_TMEM_LOAD_32dp32b32xENS4_13SM90_TMA_LOADENS12_INS13_ILi2ELi4ELi3EEES16_NST_INS5_IJS17_S1M_EEENS5_IJS1M_SD_EEEEEEENS4_39AutoVectorizingCopyWithAssumedAlignmentILi128EEENS4_14SM90_TMA_STOREES26_S28_S28_EEEvvEEEEvNT_6ParamsE,@"STO_CUDA_ENTRY STV_DEFAULT"
_ZN7cutlass13device_kernelINS_4gemm6kernel13GemmUniversalIN4cute5tupleIJiiiiEEENS1_10collective13CollectiveMmaINS1_35MainloopSm100TmaUmmaWarpSpecializedILi4ELi2ELi4ENS5_IJNS4_1CILi4EEENSA_ILi2EEENSA_ILi1EEEEEEEENS5_IJNSA_ILi128EEENSA_ILi256EEESG_EEENS_6half_tENS5_IJlSD_lEEESJ_SK_NS4_8TiledMMAINS4_8MMA_AtomIJNS4_26SM100_MMA_F16BF16_2x1SM_SSISJ_SJ_fLi128ELi256ELNS4_4UMMA5MajorE0ELSP_0ELNSO_7ScaleInE0ELSQ_0EEEEEENS4_6LayoutINS5_IJSD_SD_SD_EEENS5_IJNSA_ILi0EEESV_SV_EEEEENS5_IJNS4_10UnderscoreESY_SY_EEEEENS4_28SM100_TMA_2SM_LOAD_MULTICASTENS4_14ComposedLayoutINS4_7SwizzleILi3ELi4ELi3EEENS4_18smem_ptr_flag_bitsILi16EEENST_INS5_IJNSA_ILi8EEENSA_ILi64EEEEEENS5_IJS18_SD_EEEEEEEvNS4_8identityES11_S1C_vS1D_EENS_8epilogue10collective18CollectiveEpilogueINS1F_23Sm100TmaWarpSpecializedILi4ELi2ELi32ELb1ELb0EEEJNS5_IJS18_SH_SG_EEENS5_IJNST_IS18_SD_EENST_INS5_IJNSA_ILi32EEESC_EEENS5_IJSD_SG_EEEEEEEESJ_SK_SJ_SK_NS1F_6fusion15FusionCallbacksIS1J_NS1R_17LinearCombinationISJ_fSJ_fLNS_15FloatRoundStyleE2EEES1K_S1Q_JEEENS4_5SM1004TMEM4LOAD26SM100_TMEM_LOAD_32dp32b32xENS4_13SM90_TMA_LOADENS12_INS13_ILi2ELi4ELi3EEES16_NST_INS5_IJS17_S1M_EEENS5_IJS1M_SD_EEEEEEENS4_39AutoVectorizingCopyWithAssumedAlignmentILi128EEENS4_14SM90_TMA_STOREES26_S28_S28_EEEvvEEEEvNT_6ParamsE:
[----:B------:R-:W1:Y:S01]  /*0000*/  LDC R1, c[0x0][0x37c] ;  /* 0x0000df00ff017b82 */ /* 0x000e620000000800 */
[----:B------:R-:W2:Y:S01]  /*0010*/  S2R R97, SR_TID.X ;  /* 0x0000000000617919 */ /* 0x000ea20000002100 */
[----:B------:R-:W3:Y:S06]  /*0020*/  LDCU.64 UR8, c[0x0][0x890] ;  /* 0x00011200ff0877ac */ /* 0x000eec0008000a00 */
[----:B------:R-:W4:Y:S01]  /*0030*/  S2UR UR52, SR_CgaCtaId ;  /* 0x00000000003479c3 */ /* 0x000f220000008800 */
[----:B------:R-:W-:Y:S02]  /*0040*/  PRMT R84, RZ, 0x7610, R84 ;  /* 0x00007610ff547816 */ /* 0x000fe40000000054 */
[----:B------:R-:W-:-:S02]  /*0050*/  ELECT P0, URZ, PT ;  /* 0x0000000000ff782f */ /* 0x000fc40003800000 */
[----:B---3--:R-:W-:-:S04]  /*0060*/  ISETP.NE.U32.AND P1, PT, RZ, UR8, PT ;  /* 0x00000008ff007c0c */ /* 0x008fc8000bf25070 */
[----:B------:R-:W-:Y:S01]  /*0070*/  ISETP.NE.AND.EX P2, PT, RZ, UR9, PT, P1 ;  /* 0x00000009ff007c0c */ /* 0x000fe2000bf45310 */
[----:B----4-:R-:W-:Y:S02]  /*0080*/  ULOP3.LUT UR68, UR52, 0x1, URZ, 0xc0, !UPT ;  /* 0x0000000134447892 */ /* 0x010fe4000f8ec0ff */
[----:B------:R-:W-:Y:S01]  /*0090*/  ULOP3.LUT UR69, UR52, 0x1, URZ, 0x3c, !UPT ;  /* 0x0000000134457892 */ /* 0x000fe2000f8e3cff */
[----:B--2---:R-:W-:-:S05]  /*00a0*/  SHF.R.U32.HI R85, RZ, 0x5, R97 ;  /* 0x00000005ff557819 */ /* 0x004fca0000011661 */
[----:B------:R-:W2:Y:S02]  /*00b0*/  SHFL.IDX PT, R0, R85, RZ, 0x1f ;  /* 0x00001fff55007589 */ /* 0x000ea400000e0000 */
[----:B--2---:R-:W-:Y:S02]  /*00c0*/  R2UR UR22, R0 ;  /* 0x00000000001672ca */ /* 0x004fe400000e0000 */
[----:B-1----:R-:W-:Y:S05]  /*00d0*/  @P2 BRA `(.L_x_0) ;  /* 0x0000000000302947 */ /* 0x002fea0003800000 */
[----:B------:R-:W1:Y:S02]  /*00e0*/  LDCU.64 UR4, c[0x0][0x888] ;  /* 0x00011100ff0477ac */ /* 0x000e640008000a00 */
[----:B-1----:R-:W-:-:S04]  /*00f0*/  UISETP.NE.U32.AND UP0, UPT, UR4, URZ, UPT ;  /* 0x000000ff0400728c */ /* 0x002fc8000bf05070 */
[----:B------:R-:W-:-:S09]  /*0100*/  UISETP.NE.AND.EX UP0, UPT, UR5, URZ, UPT, UP0 ;  /* 0x000000ff0500728c */ /* 0x000fd2000bf05300 */
[----:B------:R-:W-:Y:S05]  /*0110*/  BRA.U !UP0, `(.L_x_1) ;  /* 0x0000000108147547 */ /* 0x000fea000b800000 */
[----:B------:R-:W1:Y:S01]  /*0120*/  LDC.64 R2, c[0x0][0x888] ;  /* 0x00022200ff027b82 */ /* 0x000e620000000a00 */
[----:B------:R-:W1:Y:S02]  /*0130*/  LDCU.64 UR4, c[0x0][0x358] ;  /* 0x00006b00ff0477ac */ /* 0x000e640008000a00 */
[----:B-1----:R1:W5:Y:S01]  /*0140*/  LDG.E R41, desc[UR4][R2.64] ;  /* 0x0000000402297981 */ /* 0x002362000c1e1900 */
[----:B------:R-:W-:Y:S01]  /*0150*/  HFMA2 R84, -RZ, RZ, 0, 5.9604644775390625e-08 ;  /* 0x00000001ff547431 */ /* 0x000fe200000001ff */
[----:B------:R-:W-:Y:S05]  /*0160*/  BRA `(.L_x_0) ;  /* 0x00000000000c7947 */ /* 0x000fea0003800000 */
.L_x_1:
[----:B------:R-:W1:Y:S01]  /*0170*/  LDCU UR4, c[0x0][0x880] ;  /* 0x00011000ff0477ac */ /* 0x000e620008000800 */
[----:B------:R-:W-:Y:S01]  /*0180*/  HFMA2 R84, -RZ, RZ, 0, 5.9604644775390625e-08 ;  /* 0x00000001ff547431 */ /* 0x000fe200000001ff */
[----:B-1----:R-:W-:-:S07]  /*0190*/  MOV R41, UR4 ;  /* 0x0000000400297c02 */ /* 0x002fce0008000f00 */
.L_x_0:
[----:B------:R-:W2:Y:S02]  /*01a0*/  LDCU.64 UR4, c[0x0][0x8b0] ;  /* 0x00011600ff0477ac */ /* 0x000ea40008000a00 */
[----:B--2---:R-:W-:-:S04]  /*01b0*/  UISETP.NE.U32.AND UP0, UPT, UR4, URZ, UPT ;  /* 0x000000ff0400728c */ /* 0x004fc8000bf05070 */
[----:B------:R-:W-:-:S09]  /*01c0*/  UISETP.NE.AND.EX UP0, UPT, UR5, URZ, UPT, UP0 ;  /* 0x000000ff0500728c */ /* 0x000fd2000bf05300 */
[----:B------:R-:W-:Y:S05]  /*01d0*/  BRA.U UP0, `(.L_x_2) ;  /* 0x0000000100287547 */ /* 0x000fea000b800000 */
[----:B------:R-:W2:Y:S02]  /*01e0*/  LDCU.64 UR4, c[0x0][0x8a8] ;  /* 0x00011500ff0477ac */ /* 0x000ea40008000a00 */
[----:B--2---:R-:W-:-:S04]  /*01f0*/  UISETP.NE.U32.AND UP0, UPT, UR4, URZ, UPT ;  /* 0x000000ff0400728c */ /* 0x004fc8000bf05070 */
[----:B------:R-:W-:-:S09]  /*0200*/  UISETP.NE.AND.EX UP0, UPT, UR5, URZ, UPT, UP0 ;  /* 0x000000ff0500728c */ /* 0x000fd2000bf05300 */
[----:B------:R-:W-:Y:S05]  /*0210*/  BRA.U !UP0, `(.L_x_3) ;  /* 0x0000000108107547 */ /* 0x000fea000b800000 */
[----:B------:R-:W2:Y:S01]  /*0220*/  LDC.64 R38, c[0x0][0x8a8] ;  /* 0x00022a00ff267b82 */ /* 0x000ea20000000a00 */
[----:B------:R-:W2:Y:S02]  /*0230*/  LDCU.64 UR4, c[0x0][0x358] ;  /* 0x00006b00ff0477ac */ /* 0x000ea40008000a00 */
[----:B--2---:R2:W5:Y:S01]  /*0240*/  LDG.E R38, desc[UR4][R38.64] ;  /* 0x0000000426267981 */ /* 0x004562000c1e1900 */
[----:B------:R-:W-:Y:S05]  /*0250*/  BRA `(.L_x_2) ;  /* 0x0000000000087947 */ /* 0x000fea0003800000 */
.L_x_3:
[----:B------:R-:W2:Y:S02]  /*0260*/  LDCU UR4, c[0x0][0x8a0] ;  /* 0x00011400ff0477ac */ /* 0x000ea40008000800 */
[----:B--2---:R-:W-:Y:S02]  /*0270*/  MOV R38, UR4 ;  /* 0x0000000400267c02 */ /* 0x004fe40008000f00 */
.L_x_2:
[----:B------:R-:W-:Y:S01]  /*0280*/  IMAD.U32 R0, RZ, RZ, UR22 ;  /* 0x00000016ff007e24 */ /* 0x000fe2000f8e00ff */
[----:B------:R-:W-:Y:S04]  /*0290*/  BSSY.RECONVERGENT B0, `(.L_x_4) ;  /* 0x000000c000007945 */ /* 0x000fe80003800200 */
[C---:B------:R-:W-:Y:S02]  /*02a0*/  ISETP.NE.OR P3, PT, R0.reuse, 0x1, !P0 ;  /* 0x000000010000780c */ /* 0x040fe40004765670 */
[----:B------:R-:W-:-:S11]  /*02b0*/  ISETP.NE.OR P2, PT, R0, 0x3, !P0 ;  /* 0x000000030000780c */ /* 0x000fd60004745670 */
[----:B------:R-:W-:Y:S05]  /*02c0*/  @P3 BRA `(.L_x_5) ;  /* 0x0000000000203947 */ /* 0x000fea0003800000 */
[----:B------:R-:W3:Y:S02]  /*02d0*/  LDCU.64 UR4, c[0x0][0x348] ;  /* 0x00006900ff0477ac */ /* 0x000ee40008000a00 */
[----:B---3--:R-:W-:Y:S02]  /*02e0*/  UIADD3 UR6, UP1, UPT, UR4, 0x80, URZ ;  /* 0x0000008004067890 */ /* 0x008fe4000ff3e0ff */
[----:B------:R-:W-:Y:S02]  /*02f0*/  UIADD3 UR4, UP0, UPT, UR4, 0x180, URZ ;  /* 0x0000018004047890 */ /* 0x000fe4000ff1e0ff */
[----:B------:R-:W-:Y:S02]  /*0300*/  UIADD3.X UR7, UPT, UPT, URZ, UR5, URZ, UP1, !UPT ;  /* 0x00000005ff077290 */ /* 0x000fe40008ffe4ff */
[----:B------:R-:W-:-:S07]  /*0310*/  UIADD3.X UR5, UPT, UPT, URZ, UR5, URZ, UP0, !UPT ;  /* 0x00000005ff057290 */ /* 0x000fce00087fe4ff */
[----:B------:R3:W-:Y:S02]  /*0320*/  UTMACCTL.PF [UR6] ;  /* 0x00000000060079b9 */ /* 0x0007e40008040000 */
[----:B------:R3:W-:Y:S02]  /*0330*/  UTMACCTL.PF [UR4] ;  /* 0x00000000040079b9 */ /* 0x0007e40008040000 */
[----:B---3--:R-:W-:Y:S01]  /*0340*/  NOP ;  /* 0x0000000000007918 */ /* 0x008fe20000000000 */
.L_x_5:
[----:B------:R-:W-:Y:S05]  /*0350*/  BSYNC.RECONVERGENT B0 ;  /* 0x0000000000007941 */ /* 0x000fea0003800200 */
.L_x_4:
[----:B------:R-:W-:Y:S04]  /*0360*/  BSSY.RECONVERGENT B0, `(.L_x_6) ;  /* 0x000000a000007945 */ /* 0x000fe80003800200 */
        /* <DEDUP_REMOVED lines=9> */
.L_x_7:
[----:B------:R-:W-:Y:S05]  /*0400*/  BSYNC.RECONVERGENT B0 ;  /* 0x0000000000007941 */ /* 0x000fea0003800200 */
.L_x_6:
[----:B------:R-:W3:Y:S01]  /*0410*/  LDCU.64 UR4, c[0x0][0x888] ;  /* 0x00011100ff0477ac */ /* 0x000ee20008000a00 */
[----:B------:R-:W-:Y:S01]  /*0420*/  ISETP.NE.AND.EX P1, PT, RZ, UR9, PT, P1 ;  /* 0x00000009ff007c0c */ /* 0x000fe2000bf25310 */
[----:B------:R-:W-:Y:S01]  /*0430*/  UPLOP3.LUT UP5, UPT, UPT, UPT, UPT, 0x80, 0x8 ;  /* 0x000000000008789c */ /* 0x000fe20003faf070 */
[----:B---3--:R-:W-:-:S04]  /*0440*/  ISETP.NE.U32.AND P2, PT, RZ, UR4, PT ;  /* 0x00000004ff007c0c */ /* 0x008fc8000bf45070 */
[----:B------:R-:W-:-:S13]  /*0450*/  ISETP.NE.AND.EX P2, PT, RZ, UR5, PT, P2 ;  /* 0x00000005ff007c0c */ /* 0x000fda000bf45320 */
[----:B------:R-:W-:Y:S05]  /*0460*/  @P2 BRA P1, `(.L_x_8) ;  /* 0x0000000000282947 */ /* 0x000fea0000800000 */
[----:B------:R-:W-:Y:S01]  /*0470*/  UISETP.NE.U32.AND UP0, UPT, UR8, URZ, UPT ;  /* 0x000000ff0800728c */ /* 0x000fe2000bf05070 */
[----:B-----5:R-:W-:Y:S01]  /*0480*/  FSETP.NEU.AND P1, PT, R41, RZ, PT ;  /* 0x000000ff2900720b */ /* 0x020fe20003f2d000 */
[----:B------:R-:W-:Y:S02]  /*0490*/  UISETP.NE.U32.AND UP2, UPT, UR4, URZ, UPT ;  /* 0x000000ff0400728c */ /* 0x000fe4000bf45070 */
[----:B------:R-:W-:Y:S02]  /*04a0*/  UISETP.NE.AND.EX UP1, UPT, UR9, URZ, UPT, UP0 ;  /* 0x000000ff0900728c */ /* 0x000fe4000bf25300 */
[----:B------:R-:W-:-:S04]  /*04b0*/  UISETP.NE.AND.EX UP0, UPT, UR5, URZ, UPT, UP2 ;  /* 0x000000ff0500728c */ /* 0x000fc8000bf05320 */
[----:B------:R-:W-:-:S04]  /*04c0*/  USEL UR4, URZ, 0xffffffff, UP0 ;  /* 0xffffffffff047887 */ /* 0x000fc80008000000 */
[----:B------:R-:W-:Y:S01]  /*04d0*/  VOTEU.ANY UP0, P1 ;  /* 0x0000000000ff7886 */ /* 0x000fe20000800100 */
[----:B------:R-:W-:-:S04]  /*04e0*/  @!UP1 USEL UR4, URZ, 0xffffffff, UP0 ;  /* 0xffffffffff049887 */ /* 0x000fc80008000000 */
[----:B------:R-:W-:-:S04]  /*04f0*/  ULOP3.LUT UR4, UR4, 0x1, URZ, 0xc0, !UPT ;  /* 0x0000000104047892 */ /* 0x000fc8000f8ec0ff */
[----:B------:R-:W-:-:S11]  /*0500*/  UISETP.NE.U32.AND UP5, UPT, UR4, 0x1, UPT ;  /* 0x000000010400788c */ /* 0x000fd6000bfa5070 */
.L_x_8:
[----:B------:R-:W3:Y:S01]  /*0510*/  SHFL.IDX PT, R0, R85, RZ, 0x1f ;  /* 0x00001fff55007589 */ /* 0x000ee200000e0000 */
[----:B------:R-:W-:-:S04]  /*0520*/  UISETP.NE.AND UP0, UPT, UR22, 0x2, UPT ;  /* 0x000000021600788c */ /* 0x000fc8000bf05270 */
[----:B------:R-:W-:Y:S02]  /*0530*/  UISETP.EQ.AND UP1, UPT, UR68, URZ, !UP0 ;  /* 0x000000ff4400728c */ /* 0x000fe4000c722270 */
[----:B------:R-:W-:-:S04]  /*0540*/  USEL UR54, URZ, 0x1, UP0 ;  /* 0x00000001ff367887 */ /* 0x000fc80008000000 */
[----:B------:R-:W-:Y:S02]  /*0550*/  PLOP3.LUT P4, PT, P0, PT, UP1, 0x80, 0x8 ;  /* 0x000000000008781c */ /* 0x000fe4000078f018 */
[----:B---3--:R-:W-:-:S13]  /*0560*/  ISETP.NE.AND P1, PT, R0, RZ, PT ;  /* 0x000000ff0000720c */ /* 0x008fda0003f25270 */
[----:B------:R-:W-:Y:S05]  /*0570*/  @P1 BRA `(.L_x_9) ;  /* 0x0000000000541947 */ /* 0x000fea0003800000 */
[----:B------:R-:W-:Y:S01]  /*0580*/  UMOV UR4, 0x400 ;  /* 0x0000040000047882 */ /* 0x000fe20000000000 */
[----:B------:R-:W-:Y:S01]  /*0590*/  UMOV UR8, 0x1 ;  /* 0x0000000100087882 */ /* 0x000fe20000000000 */
[----:B------:R-:W-:Y:S01]  /*05a0*/  UMOV UR6, 0x3 ;  /* 0x0000000300067882 */ /* 0x000fe20000000000 */
[----:B------:R-:W-:Y:S02]  /*05b0*/  ULEA UR4, UR52, UR4, 0x18 ;  /* 0x0000000434047291 */ /* 0x000fe4000f8ec0ff */
[----:B------:R-:W-:-:S04]  /*05c0*/  UIADD3 UR8, UPT, UPT, -UR8, 0x100000, URZ ;  /* 0x0010000008087890 */ /* 0x000fc8000fffe1ff */
[----:B------:R-:W-:Y:S02]  /*05d0*/  USHF.L.U32 UR9, UR8, 0xb, URZ ;  /* 0x0000000b08097899 */ /* 0x000fe400080006ff */
[----:B------:R-:W-:Y:S02]  /*05e0*/  USHF.L.U32 UR8, UR8, 0x1, URZ ;  /* 0x0000000108087899 */ /* 0x000fe400080006ff */
[----:B------:R-:W-:-:S04]  /*05f0*/  UIADD3 UR6, UPT, UPT, -UR6, 0x100000, URZ ;  /* 0x0010000006067890 */ /* 0x000fc8000fffe1ff */
[----:B------:R-:W-:Y:S02]  /*0600*/  USHF.L.U32 UR7, UR6, 0xb, URZ ;  /* 0x0000000b06077899 */ /* 0x000fe400080006ff */
[----:B------:R-:W-:Y:S01]  /*0610*/  USHF.L.U32 UR6, UR6, 0x1, URZ ;  /* 0x0000000106067899 */ /* 0x000fe200080006ff */
[----:B------:R-:W-:Y:S01]  /*0620*/  ELECT P1, URZ, PT ;  /* 0x0000000000ff782f */ /* 0x000fe20003820000 */
[----:B------:R-:W3:Y:S02]  /*0630*/  FENCE.VIEW.ASYNC.S ;  /* 0x00000000000073c6 */ /* 0x000ee40000000000 */
[----:B---3--:R3:W4:Y:S08]  /*0640*/  SYNCS.EXCH.64 URZ, [UR4], UR8 ;  /* 0x0000000804ff75b2 */ /* 0x0087300008000100 */
[----:B------:R3:W1:Y:S01]  /*0650*/  SYNCS.EXCH.64 URZ, [UR4+0x20], UR6 ;  /* 0x0000200604ff75b2 */ /* 0x0006620008000100 */
[----:B------:R3:W1:Y:S01]  /*0660*/  SYNCS.EXCH.64 URZ, [UR4+0x8], UR8 ;  /* 0x0000080804ff75b2 */ /* 0x0006620008000100 */
[----:B------:R3:W1:Y:S01]  /*0670*/  SYNCS.EXCH.64 URZ, [UR4+0x28], UR6 ;  /* 0x0000280604ff75b2 */ /* 0x0006620008000100 */
[----:B------:R3:W1:Y:S01]  /*0680*/  SYNCS.EXCH.64 URZ, [UR4+0x10], UR8 ;  /* 0x0000100804ff75b2 */ /* 0x0006620008000100 */
[----:B------:R3:W1:Y:S01]  /*0690*/  SYNCS.EXCH.64 URZ, [UR4+0x30], UR6 ;  /* 0x0000300604ff75b2 */ /* 0x0006620008000100 */
[----:B------:R3:W1:Y:S01]  /*06a0*/  SYNCS.EXCH.64 URZ, [UR4+0x18], UR8 ;  /* 0x0000180804ff75b2 */ /* 0x0006620008000100 */
[----:B------:R3:W1:Y:S01]  /*06b0*/  SYNCS.EXCH.64 URZ, [UR4+0x38], UR6 ;  /* 0x0000380604ff75b2 */ /* 0x0006620008000100 */
[----:B------:R-:W-:Y:S01]  /*06c0*/  NOP ;  /* 0x0000000000007918 */ /* 0x000fe20000000000 */
.L_x_9:
[----:B------:R-:W2:Y:S01]  /*06d0*/  SHFL.IDX PT, R0, R85, RZ, 0x1f ;  /* 0x00001fff55007589 */ /* 0x000ea200000e0000 */
[----:B------:R-:W-:Y:S01]  /*06e0*/  NOP ;  /* 0x0000000000007918 */ /* 0x000fe20000000000 */
[----:B--2---:R-:W-:-:S13]  /*06f0*/  ISETP.NE.AND P1, PT, R0, 0x1, PT ;  /* 0x000000010000780c */ /* 0x004fda0003f25270 */
[----:B------:R-:W-:Y:S05]  /*0700*/  @P1 BRA `(.L_x_10) ;  /* 0x0000000000541947 */ /* 0x000fea0003800000 */
[----:B---3--:R-:W-:Y:S01]  /*0710*/  UMOV UR4, 0x400 ;  /* 0x0000040000047882 */ /* 0x008fe20000000000 */
        /* <DEDUP_REMOVED lines=10> */
[----:B------:R-:W2:Y:S02]  /*07c0*/  FENCE.VIEW.ASYNC.S ;  /* 0x00000000000073c6 */ /* 0x000ea40000000000 */
[----:B--2---:R2:W3:Y:S08]  /*07d0*/  SYNCS.EXCH.64 URZ, [UR4+0x40], UR8 ;  /* 0x0000400804ff75b2 */ /* 0x0044f00008000100 */
        /* <DEDUP_REMOVED lines=8> */
.L_x_10:
[----:B------:R-:W4:Y:S01]  /*0860*/  SHFL.IDX PT, R0, R85, RZ, 0x1f ;  /* 0x00001fff55007589 */ /* 0x000f2200000e0000 */
[----:B------:R-:W-:Y:S01]  /*0870*/  NOP ;  /* 0x0000000000007918 */ /* 0x000fe20000000000 */
[----:B----4-:R-:W-:-:S13]  /*0880*/  ISETP.NE.AND P1, PT, R0, 0x3, PT ;  /* 0x000000030000780c */ /* 0x010fda0003f25270 */
[----:B------:R-:W-:Y:S05]  /*0890*/  @P1 BRA `(.L_x_11) ;  /* 0x00000000002c1947 */ /* 0x000fea0003800000 */
[----:B--23--:R-:W-:Y:S01]  /*08a0*/  UMOV UR6, 0x400 ;  /* 0x0000040000067882 */ /* 0x00cfe20000000000 */
[----:B------:R-:W-:Y:S01]  /*08b0*/  UMOV UR4, 0x20 ;  /* 0x0000002000047882 */ /* 0x000fe20000000000 */
[----:B------:R-:W-:Y:S02]  /*08c0*/  ULEA UR6, UR52, UR6, 0x18 ;  /* 0x0000000634067291 */ /* 0x000fe4000f8ec0ff */
[----:B------:R-:W-:-:S04]  /*08d0*/  UIADD3 UR4, UPT, UPT, -UR4, 0x100000, URZ ;  /* 0x0010000004047890 */ /* 0x000fc8000fffe1ff */
[----:B------:R-:W-:Y:S02]  /*08e0*/  USHF.L.U32 UR5, UR4, 0xb, URZ ;  /* 0x0000000b04057899 */ /* 0x000fe400080006ff */
[----:B------:R-:W-:Y:S01]  /*08f0*/  USHF.L.U32 UR4, UR4, 0x1, URZ ;  /* 0x0000000104047899 */ /* 0x000fe200080006ff */
[----:B------:R-:W-:Y:S01]  /*0900*/  ELECT P1, URZ, PT ;  /* 0x0000000000ff782f */ /* 0x000fe20003820000 */
[----:B------:R-:W2:Y:S10]  /*0910*/  FENCE.VIEW.ASYNC.S ;  /* 0x00000000000073c6 */ /* 0x000eb40000000000 */
[----:B--2---:R4:W2:Y:S01]  /*0920*/  SYNCS.EXCH.64 URZ, [UR6+0x80], UR4 ;  /* 0x0000800406ff75b2 */ /* 0x0048a20008000100 */
[----:B------:R4:W3:Y:S02]  /*0930*/  SYNCS.EXCH.64 URZ, [UR6+0x88], UR4 ;  /* 0x0000880406ff75b2 */ /* 0x0008e40008000100 */
[----:B----4-:R-:W-:Y:S01]  /*0940*/  NOP ;  /* 0x0000000000007918 */ /* 0x010fe20000000000 */
.L_x_11:
[----:B------:R-:W4:Y:S01]  /*0950*/  SHFL.IDX PT, R0, R85, RZ, 0x1f ;  /* 0x00001fff55007589 */ /* 0x000f2200000e0000 */
[----:B------:R-:W-:Y:S01]  /*0960*/  NOP ;  /* 0x0000000000007918 */ /* 0x000fe20000000000 */
[----:B----4-:R-:W-:-:S13]  /*0970*/  ISETP.NE.AND P1, PT, R0, 0x4, PT ;  /* 0x000000040000780c */ /* 0x010fda0003f25270 */
[----:B------:R-:W-:Y:S05]  /*0980*/  @P1 BRA `(.L_x_12) ;  /* 0x0000000000481947 */ /* 0x000fea0003800000 */
[----:B--23--:R-:W-:Y:S01]  /*0990*/  UMOV UR4, 0x720 ;  /* 0x0000072000047882 */ /* 0x00cfe20000000000 */
[----:B------:R-:W-:Y:S01]  /*09a0*/  UMOV UR6, 0x400 ;  /* 0x0000040000067882 */ /* 0x000fe20000000000 */
[----:B------:R-:W-:Y:S01]  /*09b0*/  USEL UR4, UR4, 0x620, UP5 ;  /* 0x0000062004047887 */ /* 0x000fe2000a800000 */
        /* <DEDUP_REMOVED lines=10> */
[----:B--2---:R4:W2:Y:S08]  /*0a60*/  SYNCS.EXCH.64 URZ, [UR6+0x90], UR8 ;  /* 0x0000900806ff75b2 */ /* 0x0048b00008000100 */
[----:B------:R4:W3:Y:S01]  /*0a70*/  SYNCS.EXCH.64 URZ, [UR6+0xa0], UR4 ;  /* 0x0000a00406ff75b2 */ /* 0x0008e20008000100 */
[----:B------:R4:W1:Y:S01]  /*0a80*/  SYNCS.EXCH.64 URZ, [UR6+0x98], UR8 ;  /* 0x0000980806ff75b2 */ /* 0x0008620008000100 */
[----:B------:R4:W1:Y:S02]  /*0a90*/  SYNCS.EXCH.64 URZ, [UR6+0xa8], UR4 ;  /* 0x0000a80406ff75b2 */ /* 0x0008640008000100 */
[----:B----4-:R-:W-:Y:S01]  /*0aa0*/  NOP ;  /* 0x0000000000007918 */ /* 0x010fe20000000000 */
.L_x_12:
[----:B------:R-:W4:Y:S01]  /*0ab0*/  SHFL.IDX PT, R0, R85, RZ, 0x1f ;  /* 0x00001fff55007589 */ /* 0x000f2200000e0000 */
[----:B------:R-:W-:Y:S01]  /*0ac0*/  NOP ;  /* 0x0000000000007918 */ /* 0x000fe20000000000 */
[----:B----4-:R-:W-:-:S13]  /*0ad0*/  ISETP.NE.AND P1, PT, R0, 0x5, PT ;  /* 0x000000050000780c */ /* 0x010fda0003f25270 */
[----:B------:R-:W-:Y:S05]  /*0ae0*/  @P1 BRA `(.L_x_13) ;  /* 0x0000000000541947 */ /* 0x000fea0003800000 */
[----:B--23--:R-:W-:Y:S01]  /*0af0*/  UMOV UR4, 0x400 ;  /* 0x0000040000047882 */ /* 0x00cfe20000000000 */
        /* <DEDUP_REMOVED lines=14> */
[----:B------:R4:W1:Y:S01]  /*0be0*/  SYNCS.EXCH.64 URZ, [UR4+0xd8], UR8 ;  /* 0x0000d80804ff75b2 */ /* 0x0008620008000100 */
[----:B------:R4:W1:Y:S01]  /*0bf0*/  SYNCS.EXCH.64 URZ, [UR4+0xc0], UR6 ;  /* 0x0000c00604ff75b2 */ /* 0x0008620008000100 */
[----:B------:R4:W1:Y:S01]  /*0c00*/  SYNCS.EXCH.64 URZ, [UR4+0xe0], UR8 ;  /* 0x0000e00804ff75b2 */ /* 0x0008620008000100 */
[----:B------:R4:W1:Y:S01]  /*0c10*/  SYNCS.EXCH.64 URZ, [UR4+0xc8], UR6 ;  /* 0x0000c80604ff75b2 */ /* 0x0008620008000100 */
[----:B------:R4:W1:Y:S02]  /*0c20*/  SYNCS.EXCH.64 URZ, [UR4+0xe8], UR8 ;  /* 0x0000e80804ff75b2 */ /* 0x0008640008000100 */
[----:B----4-:R-:W-:Y:S01]  /*0c30*/  NOP ;  /* 0x0000000000007918 */ /* 0x010fe20000000000 */
.L_x_13:
[----:B------:R-:W4:Y:S01]  /*0c40*/  SHFL.IDX PT, R0, R85, RZ, 0x1f ;  /* 0x00001fff55007589 */ /* 0x000f2200000e0000 */
[----:B------:R-:W-:Y:S01]  /*0c50*/  ISETP.NE.OR P0, PT, RZ, UR22, !P0 ;  /* 0x00000016ff007c0c */ /* 0x000fe2000c705670 */
        /* <DEDUP_REMOVED lines=12> */
[----:B------:R4:W3:Y:S01]  /*0d20*/  SYNCS.EXCH.64 URZ, [UR4+0x100], UR6 ;  /* 0x0001000604ff75b2 */ /* 0x0008e20008000100 */
[----:B------:R4:W1:Y:S01]  /*0d30*/  SYNCS.EXCH.64 URZ, [UR4+0xf8], UR6 ;  /* 0x0000f80604ff75b2 */ /* 0x0008620008000100 */
[----:B------:R4:W1:Y:S02]  /*0d40*/  SYNCS.EXCH.64 URZ, [UR4+0x108], UR6 ;  /* 0x0001080604ff75b2 */ /* 0x0008640008000100 */
[----:B----4-:R-:W-:Y:S01]  /*0d50*/  NOP ;  /* 0x0000000000007918 */ /* 0x010fe20000000000 */
.L_x_14:
[----:B------:R-:W-:Y:S01]  /*0d60*/  VOTEU.ALL UP0, P0 ;  /* 0x0000000000ff7886 */ /* 0x000fe20000000000 */
[----:B--23--:R-:W-:Y:S01]  /*0d70*/  UMOV UR4, 0x20 ;  /* 0x0000002000047882 */ /* 0x00cfe20000000000 */
[----:B------:R-:W2:Y:S01]  /*0d80*/  LDCU UR28, c[0x0][0x36c] ;  /* 0x00006d80ff1c77ac */ /* 0x000ea20008000800 */
[----:B------:R-:W-:Y:S01]  /*0d90*/  NOP ;  /* 0x0000000000007918 */ /* 0x000fe20000000000 */
[----:B------:R-:W-:Y:S01]  /*0da0*/  LOP3.LUT R0, R97, 0x1f, RZ, 0xc0, !PT ;  /* 0x0000001f61007812 */ /* 0x000fe200078ec0ff */
[----:B------:R-:W-:Y:S01]  /*0db0*/  @!UP0 UMOV UR6, 0x400 ;  /* 0x0000040000068882 */ /* 0x000fe20000000000 */
[----:B------:R-:W-:-:S04]  /*0dc0*/  @!UP0 UIADD3 UR4, UPT, UPT, -UR4, 0x100000, URZ ;  /* 0x0010000004048890 */ /* 0x000fc8000fffe1ff */
[----:B------:R-:W-:Y:S02]  /*0dd0*/  @!UP0 USHF.L.U32 UR5, UR4, 0xb, URZ ;  /* 0x0000000b04058899 */ /* 0x000fe400080006ff */
[----:B------:R-:W-:Y:S02]  /*0de0*/  @!UP0 USHF.L.U32 UR4, UR4, 0x1, URZ ;  /* 0x0000000104048899 */ /* 0x000fe400080006ff */
[----:B------:R-:W-:Y:S01]  /*0df0*/  @!UP0 ULEA UR6, UR52, UR6, 0x18 ;  /* 0x0000000634068291 */ /* 0x000fe2000f8ec0ff */
[----:B------:R-:W-:Y:S01]  /*0e00*/  VOTEU.ALL UP0, P0 ;  /* 0x0000000000ff7886 */ /* 0x000fe20000000000 */
[----:B------:R-:W-:Y:S02]  /*0e10*/  UISETP.NE.AND UP6, UPT, UR22, URZ, UPT ;  /* 0x000000ff1600728c */ /* 0x000fe4000bfc5270 */
[----:B--2---:R-:W-:Y:S01]  /*0e20*/  UISETP.EQ.U32.AND UP1, UPT, UR28, 0x1, UPT ;  /* 0x000000011c00788c */ /* 0x004fe2000bf22070 */
[----:B------:R-:W2:Y:S07]  /*0e30*/  FENCE.VIEW.ASYNC.S ;  /* 0x00000000000073c6 */ /* 0x000eae0000000000 */
[----:B--2---:R2:W3:Y:S01]  /*0e40*/  @!UP0 SYNCS.EXCH.64 URZ, [UR6+0x110], UR4 ;  /* 0x0001100406ff85b2 */ /* 0x0044e20008000100 */
[----:B------:R-:W-:Y:S05]  /*0e50*/  BRA.U !UP1, `(.L_x_15) ;  /* 0x0000000109087547 */ /* 0x000fea000b800000 */
[----:B-1-3--:R-:W-:Y:S01]  /*0e60*/  UCGABAR_ARV ;  /* 0x00000000000079c7 */ /* 0x00afe20008000000 */
[----:B------:R-:W-:Y:S05]  /*0e70*/  BRA `(.L_x_16) ;  /* 0x0000000000047947 */ /* 0x000fea0003800000 */
.L_x_15:
[----:B-1-3--:R-:W-:Y:S01]  /*0e80*/  NOP ;  /* 0x0000000000007918 */ /* 0x00afe20000000000 */
.L_x_16:
[----:B------:R-:W1:Y:S01]  /*0e90*/  S2UR UR24, SR_CTAID.Y ;  /* 0x00000000001879c3 */ /* 0x000e620000002600 */
[----:B------:R-:W-:-:S05]  /*0ea0*/  CS2R.32 R86, SR_CgaSize ;  /* 0x0000000000567805 */ /* 0x000fca0000008a00 */
[----:B------:R-:W-:-:S05]  /*0eb0*/  IMAD R86, R86, -0xa0, RZ ;  /* 0xffffff6056567824 */ /* 0x000fca00078e02ff */
[----:B--2---:R-:W-:-:S14]  /*0ec0*/  R2UR UR4, R86 ;  /* 0x00000000560472ca */ /* 0x004fdc00000e0000 */
[----:B------:R-:W2:Y:S01]  /*0ed0*/  LDCU UR4, c[0x0][UR4+0x2b4] ;  /* 0x00005680040477ac */ /* 0x000ea20008000800 */
[----:B------:R-:W-:-:S05]  /*0ee0*/  CS2R.32 R86, SR_CgaSize ;  /* 0x0000000000567805 */ /* 0x000fca0000008a00 */
[----:B------:R-:W-:-:S05]  /*0ef0*/  IMAD R86, R86, -0xa0, RZ ;  /* 0xffffff6056567824 */ /* 0x000fca00078e02ff */
[----:B------:R-:W-:-:S14]  /*0f00*/  R2UR UR5, R86 ;  /* 0x00000000560572ca */ /* 0x000fdc00000e0000 */
[----:B------:R-:W3:Y:S01]  /*0f10*/  LDCU UR5, c[0x0][UR5+0x2b0] ;  /* 0x00005600050577ac */ /* 0x000ee20008000800 */
[----:B------:R-:W4:Y:S01]  /*0f20*/  S2UR UR25, SR_CTAID.X ;  /* 0x00000000001979c3 */ /* 0x000f220000002500 */
[----:B------:R-:W-:-:S05]  /*0f30*/  CS2R.32 R86, SR_CgaSize ;  /* 0x0000000000567805 */ /* 0x000fca0000008a00 */
[----:B------:R-:W-:-:S05]  /*0f40*/  IMAD R86, R86, -0xa0, RZ ;  /* 0xffffff6056567824 */ /* 0x000fca00078e02ff */
[----:B------:R-:W-:-:S14]  /*0f50*/  R2UR UR8, R86 ;  /* 0x00000000560872ca */ /* 0x000fdc00000e0000 */
[----:B------:R-:W3:Y:S01]  /*0f60*/  LDCU UR8, c[0x0][UR8+0x2a4] ;  /* 0x00005480080877ac */ /* 0x000ee20008000800 */
[----:B------:R-:W-:-:S05]  /*0f70*/  CS2R.32 R86, SR_CgaSize ;  /* 0x0000000000567805 */ /* 0x000fca0000008a00 */
[----:B------:R-:W-:-:S05]  /*0f80*/  IMAD R86, R86, -0xa0, RZ ;  /* 0xffffff6056567824 */ /* 0x000fca00078e02ff */
[----:B------:R-:W-:-:S14]  /*0f90*/  R2UR UR63, R86 ;  /* 0x00000000563f72ca */ /* 0x000fdc00000e0000 */
[----:B------:R-:W3:Y:S01]  /*0fa0*/  LDCU UR63, c[0x0][UR63+0x2a0] ;  /* 0x000054003f3f77ac */ /* 0x000ee20008000800 */
[----:B------:R-:W-:Y:S02]  /*0fb0*/  USHF.R.U32.HI UR12, URZ, 0x1, UR52 ;  /* 0x00000001ff0c7899 */ /* 0x000fe40008011634 */
[----:B------:R-:W-:Y:S02]  /*0fc0*/  USHF.R.U32.HI UR11, URZ, 0x2, UR52 ;  /* 0x00000002ff0b7899 */ /* 0x000fe40008011634 */
[----:B------:R-:W-:Y:S02]  /*0fd0*/  USHF.L.U32 UR39, UR52, 0x9, URZ ;  /* 0x0000000934277899 */ /* 0x000fe400080006ff */
[----:B------:R-:W-:Y:S01]  /*0fe0*/  USHF.L.U32 UR38, UR52, 0xb, URZ ;  /* 0x0000000b34267899 */ /* 0x000fe200080006ff */
[----:B-1----:R-:W-:Y:S01]  /*0ff0*/  I2FP.F32.U32 R2, UR24 ;  /* 0x0000001800027c45 */ /* 0x002fe20008201000 */
[----:B------:R-:W1:Y:S04]  /*1000*/  LDCU UR23, c[0x0][0xb24] ;  /* 0x00016480ff1777ac */ /* 0x000e680008000800 */
[----:B--2---:R-:W-:Y:S01]  /*1010*/  FMUL R2, R2, UR4 ;  /* 0x0000000402027c20 */ /* 0x004fe20008400000 */
[----:B------:R-:W-:Y:S01]  /*1020*/  ULOP3.LUT UR4, UR68, 0x4, UR52, 0xf8, !UPT ;  /* 0x0000000444047892 */ /* 0x000fe2000f8ef834 */
[----:B----4-:R-:W-:Y:S01]  /*1030*/  I2FP.F32.U32 R3, UR25 ;  /* 0x0000001900037c45 */ /* 0x010fe20008201000 */
[----:B------:R-:W2:Y:S03]  /*1040*/  LDCU UR45, c[0x0][0xb24] ;  /* 0x00016480ff2d77ac */ /* 0x000ea60008000800 */
[----:B------:R-:W4:Y:S01]  /*1050*/  F2I.U32.TRUNC.NTZ R2, R2 ;  /* 0x0000000200027305 */ /* 0x000f22000020f000 */
[----:B---3--:R-:W-:Y:S01]  /*1060*/  FMUL R3, R3, UR5 ;  /* 0x0000000503037c20 */ /* 0x008fe20008400000 */
[----:B------:R-:W-:-:S02]  /*1070*/  UISETP.GT.U32.AND UP0, UPT, UR4, 0xffff, UPT ;  /* 0x0000ffff0400788c */ /* 0x000fc4000bf04070 */
[----:B------:R-:W-:Y:S02]  /*1080*/  ULOP3.LUT UR5, UR52, 0x3, URZ, 0xc0, !UPT ;  /* 0x0000000334057892 */ /* 0x000fe4000f8ec0ff */
[----:B------:R-:W-:Y:S02]  /*1090*/  USEL UR31, UR4, 0xffff, !UP0 ;  /* 0x0000ffff041f7887 */ /* 0x000fe4000c000000 */
[----:B------:R-:W3:Y:S01]  /*10a0*/  F2I.U32.TRUNC.NTZ R3, R3 ;  /* 0x0000000300037305 */ /* 0x000ee2000020f000 */
[----:B------:R-:W-:Y:S01]  /*10b0*/  UISETP.GT.U32.AND UP1, UPT, UR5, 0xffff, UPT ;  /* 0x0000ffff0500788c */ /* 0x000fe2000bf24070 */
[----:B------:R-:W1:Y:S01]  /*10c0*/  LDCU UR27, c[0x0][0xb30] ;  /* 0x00016600ff1b77ac */ /* 0x000e620008000800 */
[----:B----4-:R-:W-:Y:S02]  /*10d0*/  R2UR UR7, R2 ;  /* 0x00000000020772ca */ /* 0x010fe400000e0000 */
[----:B------:R-:W-:Y:S01]  /*10e0*/  USEL UR37, UR5, 0xffff, !UP1 ;  /* 0x0000ffff05257887 */ /* 0x000fe2000c800000 */
[----:B------:R-:W-:Y:S01]  /*10f0*/  PRMT R2, RZ, 0x7610, R2 ;  /* 0x00007610ff027816 */ /* 0x000fe20000000002 */
[----:B------:R-:W-:Y:S01]  /*1100*/  UMOV UR13, 0x11 ;  /* 0x00000011000d7882 */ /* 0x000fe20000000000 */
[----:B------:R-:W-:Y:S01]  /*1110*/  UMOV UR14, 0x5 ;  /* 0x00000005000e7882 */ /* 0x000fe20000000000 */
[----:B---3--:R-:W-:-:S02]  /*1120*/  R2UR UR6, R3 ;  /* 0x00000000030672ca */ /* 0x008fc400000e0000 */
[----:B------:R-:W-:-:S05]  /*1130*/  PRMT R3, RZ, 0x7610, R3 ;  /* 0x00007610ff037816 */ /* 0x000fca0000000003 */
[----:B------:R-:W-:-:S04]  /*1140*/  UIADD3 UR4, UPT, UPT, -UR7, URZ, URZ ;  /* 0x000000ff07047290 */ /* 0x000fc8000fffe1ff */
[----:B------:R-:W-:Y:S02]  /*1150*/  UIMAD UR4, UR8, UR4, UR24 ;  /* 0x00000004080472a4 */ /* 0x000fe4000f8e0218 */
[----:B------:R-:W-:-:S04]  /*1160*/  UIADD3 UR5, UPT, UPT, -UR6, URZ, URZ ;  /* 0x000000ff06057290 */ /* 0x000fc8000fffe1ff */
[----:B------:R-:W-:Y:S01]  /*1170*/  IMAD.U32 R86, RZ, RZ, UR4 ;  /* 0x00000004ff567e24 */ /* 0x000fe2000f8e00ff */
[----:B------:R-:W-:Y:S01]  /*1180*/  UIMAD UR63, UR63, UR5, UR25 ;  /* 0x000000053f3f72a4 */ /* 0x000fe2000f8e0219 */
[----:B-12---:R-:W-:Y:S11]  /*1190*/  BRA.U UP6, `(.L_x_17) ;  /* 0x0000000106687547 */ /* 0x006ff6000b800000 */
[----:B------:R-:W-:Y:S01]  /*11a0*/  R2UR UR15, R86 ;  /* 0x00000000560f72ca */ /* 0x000fe200000e0000 */
[----:B------:R-:W-:Y:S02]  /*11b0*/  ULOP3.LUT UR4, UR63, 0x2, URZ, 0x3c, !UPT ;  /* 0x000000023f047892 */ /* 0x000fe4000f8e3cff */
[----:B------:R-:W-:-:S10]  /*11c0*/  ULOP3.LUT UR10, UR63, 0xfffffffe, URZ, 0xc0, !UPT ;  /* 0xfffffffe3f0a7892 */ /* 0x000fd4000f8ec0ff */
[----:B------:R-:W-:Y:S02]  /*11d0*/  UISETP.NE.AND UP0, UPT, UR15, URZ, UPT ;  /* 0x000000ff0f00728c */ /* 0x000fe4000bf05270 */
[----:B------:R-:W-:Y:S02]  /*11e0*/  UISETP.NE.AND UP2, UPT, UR15, 0x1, UPT ;  /* 0x000000010f00788c */ /* 0x000fe4000bf45270 */
[----:B------:R-:W-:Y:S02]  /*11f0*/  UISETP.GT.U32.AND UP4, UPT, UR63, 0x1, UP0 ;  /* 0x000000013f00788c */ /* 0x000fe40008784070 */
[----:B------:R-:W-:Y:S02]  /*1200*/  UISETP.GT.U32.AND UP3, UPT, UR63, 0x1, UP2 ;  /* 0x000000013f00788c */ /* 0x000fe40009764070 */
[----:B------:R-:W-:Y:S02]  /*1210*/  UISETP.GT.U32.AND UP1, UPT, UR4, 0x1, UP0 ;  /* 0x000000010400788c */ /* 0x000fe40008724070 */
[----:B------:R-:W-:-:S02]  /*1220*/  UISETP.GT.U32.AND UP0, UPT, UR4, 0x1, UP2 ;  /* 0x000000010400788c */ /* 0x000fc40009704070 */
[----:B------:R-:W-:Y:S02]  /*1230*/  USEL UR6, URZ, 0x1, UP4 ;  /* 0x00000001ff067887 */ /* 0x000fe4000a000000 */
[----:B------:R-:W-:Y:S02]  /*1240*/  USEL UR5, URZ, 0x10, UP3 ;  /* 0x00000010ff057887 */ /* 0x000fe40009800000 */
[----:B------:R-:W-:Y:S02]  /*1250*/  USEL UR4, URZ, 0x2, UP4 ;  /* 0x00000002ff047887 */ /* 0x000fe4000a000000 */
[----:B------:R-:W-:Y:S02]  /*1260*/  USEL UR9, URZ, 0x20, UP3 ;  /* 0x00000020ff097887 */ /* 0x000fe40009800000 */
[----:B------:R-:W-:Y:S02]  /*1270*/  USEL UR8, URZ, 0x4, UP1 ;  /* 0x00000004ff087887 */ /* 0x000fe40008800000 */
[----:B------:R-:W-:-:S02]  /*1280*/  UIADD3 UR4, UPT, UPT, UR4, UR5, UR6 ;  /* 0x0000000504047290 */ /* 0x000fc4000fffe006 */
[----:B------:R-:W-:Y:S02]  /*1290*/  USEL UR6, URZ, 0x8, UP1 ;  /* 0x00000008ff067887 */ /* 0x000fe40008800000 */
[----:B------:R-:W-:Y:S02]  /*12a0*/  USEL UR7, URZ, 0x40, UP0 ;  /* 0x00000040ff077887 */ /* 0x000fe40008000000 */
[----:B------:R-:W-:Y:S02]  /*12b0*/  UIADD3 UR5, UPT, UPT, UR8, UR9, UR4 ;  /* 0x0000000908057290 */ /* 0x000fe4000fffe004 */
[----:B------:R-:W-:Y:S02]  /*12c0*/  ULEA UR4, UR15, UR10, 0x2 ;  /* 0x0000000a0f047291 */ /* 0x000fe4000f8e10ff */
[----:B------:R-:W-:Y:S02]  /*12d0*/  USEL UR8, URZ, 0x80, UP0 ;  /* 0x00000080ff087887 */ /* 0x000fe40008000000 */
[----:B------:R-:W-:-:S03]  /*12e0*/  UIADD3 UR5, UPT, UPT, UR6, UR7, UR5 ;  /* 0x0000000706057290 */ /* 0x000fc6000fffe005 */
[----:B------:R-:W-:Y:S01]  /*12f0*/  UMOV UR6, 0x3 ;  /* 0x0000000300067882 */ /* 0x000fe20000000000 */
[----:B------:R-:W-:Y:S02]  /*1300*/  UIADD3 UR5, UPT, UPT, UR5, UR8, URZ ;  /* 0x0000000805057290 */ /* 0x000fe4000fffe0ff */
[----:B------:R-:W-:-:S04]  /*1310*/  USHF.L.U32 UR4, UR6, UR4, URZ ;  /* 0x0000000406047299 */ /* 0x000fc800080006ff */
[----:B------:R-:W-:Y:S02]  /*1320*/  MOV R3, UR5 ;  /* 0x0000000500037c02 */ /* 0x000fe40008000f00 */
[----:B------:R-:W-:-:S07]  /*1330*/  IMAD.U32 R2, RZ, RZ, UR4 ;  /* 0x00000004ff027e24 */ /* 0x000fce000f8e00ff */
.L_x_17:
[----:B------:R-:W1:Y:S01]  /*1340*/  S2UR UR36, SR_CTAID.Z ;  /* 0x00000000002479c3 */ /* 0x000e620000002700 */
[----:B------:R-:W-:Y:S02]  /*1350*/  UISETP.GE.AND UP0, UPT, UR23, 0x1, UPT ;  /* 0x000000011700788c */ /* 0x000fe4000bf06270 */
[----:B------:R-:W-:Y:S02]  /*1360*/  ULOP3.LUT UR37, UR37, 0xffff, URZ, 0xc0, !UPT ;  /* 0x0000ffff25257892 */ /* 0x000fe4000f8ec0ff */
[----:B------:R-:W-:Y:S02]  /*1370*/  ULOP3.LUT UR31, UR31, 0xffff, URZ, 0xc0, !UPT ;  /* 0x0000ffff1f1f7892 */ /* 0x000fe4000f8ec0ff */
[----:B------:R-:W-:Y:S02]  /*1380*/  UISETP.NE.AND UP3, UPT, UR22, 0x2, UPT ;  /* 0x000000021600788c */ /* 0x000fe4000bf65270 */
[----:B------:R-:W-:Y:S02]  /*1390*/  ULOP3.LUT UR57, UR12, 0x1, URZ, 0xc0, !UPT ;  /* 0x000000010c397892 */ /* 0x000fe4000f8ec0ff */
[----:B------:R-:W-:-:S02]  /*13a0*/  ULOP3.LUT UR55, UR11, 0x1, URZ, 0xc0, !UPT ;  /* 0x000000010b377892 */ /* 0x000fc4000f8ec0ff */
[----:B------:R-:W-:Y:S02]  /*13b0*/  ULOP3.LUT UR39, UR39, 0x800, URZ, 0xc0, !UPT ;  /* 0x0000080027277892 */ /* 0x000fe4000f8ec0ff */
[----:B------:R-:W-:Y:S02]  /*13c0*/  ULOP3.LUT UR38, UR38, 0x1000, URZ, 0xc0, !UPT ;  /* 0x0000100026267892 */ /* 0x000fe4000f8ec0ff */
[----:B------:R-:W-:Y:S02]  /*13d0*/  USHF.L.U32 UR37, UR13, UR37, URZ ;  /* 0x000000250d257299 */ /* 0x000fe400080006ff */
[----:B------:R-:W-:Y:S01]  /*13e0*/  USHF.L.U32 UR31, UR14, UR31, URZ ;  /* 0x0000001f0e1f7299 */ /* 0x000fe200080006ff */
[----:B------:R-:W-:Y:S01]  /*13f0*/  UMOV UR20, UR25 ;  /* 0x0000001900147c82 */ /* 0x000fe20008000000 */
[----:B------:R-:W-:Y:S10]  /*1400*/  BRA.U !UP0, `(.L_x_18) ;  /* 0x0000000108d47547 */ /* 0x000ff4000b800000 */
[----:B------:R-:W2:Y:S01]  /*1410*/  LDCU.128 UR12, c[0x0][0xb10] ;  /* 0x00016200ff0c77ac */ /* 0x000ea20008000c00 */
[----:B------:R-:W3:Y:S01]  /*1420*/  LDCU UR6, c[0x0][0x370] ;  /* 0x00006e00ff0677ac */ /* 0x000ee20008000800 */
[----:B------:R-:W4:Y:S01]  /*1430*/  LDCU UR5, c[0x0][0x374] ;  /* 0x00006e80ff0577ac */ /* 0x000f220008000800 */
[----:B------:R-:W1:Y:S01]  /*1440*/  LDCU UR26, c[0x0][0xb0c] ;  /* 0x00016180ff1a77ac */ /* 0x000e620008000800 */
[----:B------:R-:W1:Y:S01]  /*1450*/  LDCU UR4, c[0x0][0xb20] ;  /* 0x00016400ff0477ac */ /* 0x000e620008000800 */
[----:B------:R-:W1:Y:S01]  /*1460*/  LDCU.64 UR8, c[0x0][0xb28] ;  /* 0x00016500ff0877ac */ /* 0x000e620008000a00 */
[----:B--2---:R-:W-:Y:S02]  /*1470*/  UISETP.NE.AND UP0, UPT, UR14, 0x1, UPT ;  /* 0x000000010e00788c */ /* 0x004fe4000bf05270 */
[----:B----4-:R-:W-:Y:S02]  /*1480*/  UIMAD.WIDE.U32 UR10, UR5, UR15, URZ ;  /* 0x0000000f050a72a5 */ /* 0x010fe4000f8e00ff */
[----:B---3--:R-:W-:-:S02]  /*1490*/  UIMAD.WIDE.U32 UR18, UR6, UR12, URZ ;  /* 0x0000000c061272a5 */ /* 0x008fc4000f8e00ff */
[----:B-1----:R-:W-:Y:S02]  /*14a0*/  UISETP.NE.AND UP1, UPT, UR26, 0x1, UPT ;  /* 0x000000011a00788c */ /* 0x002fe4000bf25270 */
[----:B------:R-:W-:Y:S01]  /*14b0*/  UISETP.NE.AND UP2, UPT, UR23, 0x1, UPT ;  /* 0x000000011700788c */ /* 0x000fe2000bf45270 */
[----:B------:R-:W-:Y:S02]  /*14c0*/  UMOV UR10, UR11 ;  /* 0x0000000b000a7c82 */ /* 0x000fe40008000000 */
[----:B------:R-:W-:Y:S01]  /*14d0*/  UMOV UR18, UR19 ;  /* 0x0000001300127c82 */ /* 0x000fe20008000000 */
[----:B------:R-:W-:Y:S02]  /*14e0*/  @UP0 USHF.R.U32.HI UR5, URZ, UR4, UR10 ;  /* 0x00000004ff050299 */ /* 0x000fe4000801160a */
[----:B------:R-:W-:Y:S02]  /*14f0*/  UIMAD.WIDE.U32 UR20, UR24, UR15, URZ ;  /* 0x0000000f181472a5 */ /* 0x000fe4000f8e00ff */
[----:B------:R-:W-:-:S02]  /*1500*/  UIMAD.WIDE.U32 UR10, UR5, UR8, URZ ;  /* 0x00000008050a72a5 */ /* 0x000fc4000f8e00ff */
[----:B------:R-:W-:Y:S02]  /*1510*/  @UP1 USHF.R.U32.HI UR6, URZ, UR13, UR18 ;  /* 0x0000000dff061299 */ /* 0x000fe40008011612 */
[----:B------:R-:W-:Y:S02]  /*1520*/  UIMAD.WIDE.U32 UR16, UR25, UR12, URZ ;  /* 0x0000000c191072a5 */ /* 0x000fe4000f8e00ff */
[----:B------:R-:W-:Y:S01]  /*1530*/  UIMAD.WIDE.U32 UR18, UR6, UR8, URZ ;  /* 0x00000008061272a5 */ /* 0x000fe2000f8e00ff */
[----:B------:R-:W-:Y:S01]  /*1540*/  UMOV UR20, UR21 ;  /* 0x0000001500147c82 */ /* 0x000fe20008000000 */
[----:B------:R-:W-:Y:S01]  /*1550*/  UMOV UR10, UR11 ;  /* 0x0000000b000a7c82 */ /* 0x000fe20008000000 */
[----:B------:R-:W-:Y:S02]  /*1560*/  USHF.R.U32.HI UR20, URZ, UR4, UR20 ;  /* 0x00000004ff147299 */ /* 0x000fe40008011614 */
[----:B------:R-:W-:Y:S02]  /*1570*/  @UP2 USHF.R.U32.HI UR5, URZ, UR9, UR10 ;  /* 0x00000009ff052299 */ /* 0x000fe4000801160a */
[----:B------:R-:W-:Y:S01]  /*1580*/  UMOV UR7, UR19 ;  /* 0x0000001300077c82 */ /* 0x000fe20008000000 */
[----:B------:R-:W-:Y:S01]  /*1590*/  UMOV UR16, UR17 ;  /* 0x0000001100107c82 */ /* 0x000fe20008000000 */
[----:B------:R-:W-:-:S02]  /*15a0*/  @UP2 USHF.R.U32.HI UR6, URZ, UR9, UR7 ;  /* 0x00000009ff062299 */ /* 0x000fc40008011607 */
[----:B------:R-:W-:Y:S02]  /*15b0*/  USHF.R.U32.HI UR16, URZ, UR13, UR16 ;  /* 0x0000000dff107299 */ /* 0x000fe40008011610 */
[----:B------:R-:W-:Y:S02]  /*15c0*/  USEL UR4, UR24, UR20, !UP0 ;  /* 0x0000001418047287 */ /* 0x000fe4000c000000 */
[----:B------:R-:W-:Y:S02]  /*15d0*/  UIMAD UR7, UR5, UR23, URZ ;  /* 0x00000017050772a4 */ /* 0x000fe4000f8e02ff */
[----:B------:R-:W-:Y:S02]  /*15e0*/  USEL UR5, UR25, UR16, !UP1 ;  /* 0x0000001019057287 */ /* 0x000fe4000c800000 */
[----:B------:R-:W-:Y:S02]  /*15f0*/  UIMAD UR12, UR6, UR23, URZ ;  /* 0x00000017060c72a4 */ /* 0x000fe4000f8e02ff */
[----:B------:R-:W-:-:S02]  /*1600*/  UISETP.GE.AND UP0, UPT, UR4, UR7, UPT ;  /* 0x000000070400728c */ /* 0x000fc4000bf06270 */
[----:B------:R-:W-:Y:S02]  /*1610*/  UIMAD.WIDE.U32 UR10, UR4, UR8, URZ ;  /* 0x00000008040a72a5 */ /* 0x000fe4000f8e00ff */
[----:B------:R-:W-:Y:S02]  /*1620*/  UISETP.GE.OR UP0, UPT, UR5, UR12, UP0 ;  /* 0x0000000c0500728c */ /* 0x000fe40008706670 */
[----:B------:R-:W-:Y:S02]  /*1630*/  UIMAD.WIDE.U32 UR12, UR5, UR8, URZ ;  /* 0x00000008050c72a5 */ /* 0x000fe4000f8e00ff */
[----:B------:R-:W-:Y:S01]  /*1640*/  UIADD3 UR10, UPT, UPT, -UR4, URZ, URZ ;  /* 0x000000ff040a7290 */ /* 0x000fe2000fffe1ff */
[----:B------:R-:W-:Y:S01]  /*1650*/  UMOV UR8, UR11 ;  /* 0x0000000b00087c82 */ /* 0x000fe20008000000 */
[----:B------:R-:W-:Y:S02]  /*1660*/  UIADD3 UR20, UPT, UPT, -UR5, URZ, URZ ;  /* 0x000000ff05147290 */ /* 0x000fe4000fffe1ff */
[----:B------:R-:W-:-:S03]  /*1670*/  USHF.R.U32.HI UR8, URZ, UR9, UR8 ;  /* 0x00000009ff087299 */ /* 0x000fc60008011608 */
[----:B------:R-:W-:Y:S01]  /*1680*/  @!UP0 UMOV UR7, UR13 ;  /* 0x0000000d00078c82 */ /* 0x000fe20008000000 */
[----:B------:R-:W-:Y:S02]  /*1690*/  UIMAD UR24, UR14, UR10, UR24 ;  /* 0x0000000a0e1872a4 */ /* 0x000fe4000f8e0218 */
[----:B------:R-:W-:Y:S02]  /*16a0*/  USEL UR8, UR4, UR8, !UP2 ;  /* 0x0000000804087287 */ /* 0x000fe4000d000000 */
[----:B------:R-:W-:Y:S02]  /*16b0*/  @!UP0 USHF.R.U32.HI UR7, URZ, UR9, UR7 ;  /* 0x00000009ff078299 */ /* 0x000fe40008011607 */
[----:B------:R-:W-:Y:S02]  /*16c0*/  UIADD3 UR9, UPT, UPT, -UR8, URZ, URZ ;  /* 0x000000ff08097290 */ /* 0x000fe4000fffe1ff */
[----:B------:R-:W-:Y:S02]  /*16d0*/  @!UP0 USEL UR7, UR5, UR7, !UP2 ;  /* 0x0000000705078287 */ /* 0x000fe4000d000000 */
[----:B------:R-:W-:-:S02]  /*16e0*/  UIMAD UR9, UR23, UR9, UR4 ;  /* 0x00000009170972a4 */ /* 0x000fc4000f8e0204 */
[----:B------:R-:W-:Y:S02]  /*16f0*/  @!UP0 UIADD3 UR8, UPT, UPT, UR8, -UR7, URZ ;  /* 0x8000000708088290 */ /* 0x000fe4000fffe0ff */
[----:B------:R-:W-:Y:S02]  /*1700*/  @!UP0 UIMAD UR6, UR9, UR6, UR7 ;  /* 0x00000006090682a4 */ /* 0x000fe4000f8e0207 */
[----:B------:R-:W-:Y:S02]  /*1710*/  @!UP0 UIMAD UR4, UR8, UR23, UR5 ;  /* 0x00000017080482a4 */ /* 0x000fe4000f8e0205 */
[----:B------:R-:W-:Y:S02]  /*1720*/  UIMAD UR20, UR26, UR20, UR25 ;  /* 0x000000141a1472a4 */ /* 0x000fe4000f8e0219 */
[----:B------:R-:W-:Y:S01]  /*1730*/  UIMAD UR24, UR4, UR14, UR24 ;  /* 0x0000000e041872a4 */ /* 0x000fe2000f8e0218 */
[----:B------:R-:W-:Y:S02]  /*1740*/  @!UP0 UMOV UR5, UR6 ;  /* 0x0000000600058c82 */ /* 0x000fe40008000000 */
[----:B------:R-:W-:-:S12]  /*1750*/  UIMAD UR20, UR5, UR26, UR20 ;  /* 0x0000001a051472a4 */ /* 0x000fd8000f8e0214 */
.L_x_18:
[----:B------:R-:W-:-:S09]  /*1760*/  UISETP.NE.AND UP0, UPT, UR27, 0x1, UPT ;  /* 0x000000011b00788c */ /* 0x000fd2000bf05270 */
[----:B------:R-:W-:Y:S05]  /*1770*/  BRA.U UP0, `(.L_x_19) ;  /* 0x0000000100447547 */ /* 0x000fea000b800000 */
[----:B------:R-:W2:Y:S01]  /*1780*/  LDCU.128 UR8, c[0x0][0xb10] ;  /* 0x00016200ff0877ac */ /* 0x000ea20008000c00 */
[----:B------:R-:W3:Y:S01]  /*1790*/  LDCU UR12, c[0x0][0xb0c] ;  /* 0x00016180ff0c77ac */ /* 0x000ee20008000800 */
[----:B------:R-:W4:Y:S01]  /*17a0*/  LDCU UR13, c[0x0][0xb20] ;  /* 0x00016400ff0d77ac */ /* 0x000f220008000800 */
[----:B--2---:R-:W-:Y:S02]  /*17b0*/  UIMAD.WIDE.U32 UR6, UR20, UR8, URZ ;  /* 0x00000008140672a5 */ /* 0x004fe4000f8e00ff */
[----:B------:R-:W-:Y:S02]  /*17c0*/  UIMAD.WIDE.U32 UR4, UR24, UR11, URZ ;  /* 0x0000000b180472a5 */ /* 0x000fe4000f8e00ff */
[----:B---3--:R-:W-:Y:S02]  /*17d0*/  UISETP.NE.AND UP1, UPT, UR12, 0x1, UPT ;  /* 0x000000010c00788c */ /* 0x008fe4000bf25270 */
[----:B------:R-:W-:Y:S01]  /*17e0*/  UISETP.NE.AND UP0, UPT, UR10, 0x1, UPT ;  /* 0x000000010a00788c */ /* 0x000fe2000bf05270 */
[----:B------:R-:W-:-:S02]  /*17f0*/  UMOV UR6, UR7 ;  /* 0x0000000700067c82 */ /* 0x000fc40008000000 */
[----:B------:R-:W-:Y:S01]  /*1800*/  UMOV UR4, UR5 ;  /* 0x0000000500047c82 */ /* 0x000fe20008000000 */
[----:B------:R-:W-:Y:S02]  /*1810*/  USHF.R.U32.HI UR9, URZ, UR9, UR6 ;  /* 0x00000009ff097299 */ /* 0x000fe40008011606 */
[----:B----4-:R-:W-:Y:S02]  /*1820*/  USHF.R.U32.HI UR4, URZ, UR13, UR4 ;  /* 0x0000000dff047299 */ /* 0x010fe40008011604 */
[----:B------:R-:W-:Y:S02]  /*1830*/  USEL UR5, UR20, UR9, !UP1 ;  /* 0x0000000914057287 */ /* 0x000fe4000c800000 */
[----:B------:R-:W-:-:S04]  /*1840*/  USEL UR4, UR24, UR4, !UP0 ;  /* 0x0000000418047287 */ /* 0x000fc8000c000000 */
[----:B------:R-:W-:Y:S02]  /*1850*/  UIADD3 UR6, UPT, UPT, -UR4, UR5, URZ ;  /* 0x0000000504067290 */ /* 0x000fe4000fffe1ff */
[----:B------:R-:W-:Y:S02]  /*1860*/  UIADD3 UR4, UPT, UPT, UR4, -UR5, URZ ;  /* 0x8000000504047290 */ /* 0x000fe4000fffe0ff */
[----:B------:R-:W-:Y:S02]  /*1870*/  UIMAD UR24, UR6, UR10, UR24 ;  /* 0x0000000a061872a4 */ /* 0x000fe4000f8e0218 */
[----:B------:R-:W-:-:S12]  /*1880*/  UIMAD UR20, UR4, UR12, UR20 ;  /* 0x0000000c041472a4 */ /* 0x000fd8000f8e0214 */
.L_x_19:
[----:B------:R-:W-:-:S09]  /*1890*/  UISETP.EQ.U32.AND UP0, UPT, UR28, 0x1, UPT ;  /* 0x000000011c00788c */ /* 0x000fd2000bf02070 */
[----:B------:R-:W-:Y:S05]  /*18a0*/  BRA.U !UP0, `(.L_x_20) ;  /* 0x00000001080c7547 */ /* 0x000fea000b800000 */
[----:B------:R-:W-:Y:S01]  /*18b0*/  UCGABAR_WAIT ;  /* 0x0000000000007dc7 */ /* 0x000fe20008000000 */
[----:B------:R-:W-:Y:S01]  /*18c0*/  CCTL.IVALL ;  /* 0x00000000ff00798f */ /* 0x000fe20002000000 */
[----:B------:R-:W-:Y:S05]  /*18d0*/  BRA `(.L_x_21) ;  /* 0x0000000000047947 */ /* 0x000fea0003800000 */
.L_x_20:
[----:B------:R-:W-:Y:S06]  /*18e0*/  BAR.SYNC.DEFER_BLOCKING 0x0 ;  /* 0x0000000000007b1d */ /* 0x000fec0000010000 */
.L_x_21:
[----:B------:R-:W-:Y:S05]  /*18f0*/  BRA.U UP3, `(.L_x_22) ;  /* 0x0000001503887547 */ /* 0x000fea000b800000 */
[----:B------:R-:W2:Y:S01]  /*1900*/  LDCU UR6, c[0x0][0x38c] ;  /* 0x00007180ff0677ac */ /* 0x000ea20008000800 */
[----:B------:R-:W-:Y:S01]  /*1910*/  PLOP3.LUT P2, PT, PT, PT, UP5, 0x80, 0x8 ;  /* 0x000000000008781c */ /* 0x000fe20003f4f058 */
[----:B------:R-:W-:Y:S01]  /*1920*/  IMAD.MOV.U32 R12, RZ, RZ, 0x1 ;  /* 0x00000001ff0c7424 */ /* 0x000fe200078e00ff */
[----:B------:R-:W-:Y:S01]  /*1930*/  ISETP.NE.AND P3, PT, R0, RZ, P4 ;  /* 0x000000ff0000720c */ /* 0x000fe20002765270 */
[----:B------:R-:W-:Y:S01]  /*1940*/  USHF.L.U32 UR7, UR25, 0x7, URZ ;  /* 0x0000000719077899 */ /* 0x000fe200080006ff */
[----:B------:R-:W-:Y:S01]  /*1950*/  PLOP3.LUT P2, PT, P2, PT, PT, 0x8, 0x80 ;  /* 0x000000000080781c */ /* 0x000fe2000174e170 */
[----:B------:R-:W-:Y:S01]  /*1960*/  USHF.L.U32 UR8, UR25, 0x6, URZ ;  /* 0x0000000619087899 */ /* 0x000fe200080006ff */
[----:B------:R-:W-:Y:S01]  /*1970*/  CS2R R10, SRZ ;  /* 0x00000000000a7805 */ /* 0x000fe2000001ff00 */
[----:B------:R-:W-:Y:S01]  /*1980*/  UISETP.NE.AND UP1, UPT, UR22, URZ, UPT ;  /* 0x000000ff1600728c */ /* 0x000fe2000bf25270 */
[----:B------:R-:W-:Y:S01]  /*1990*/  IMAD.MOV.U32 R9, RZ, RZ, RZ ;  /* 0x000000ffff097224 */ /* 0x000fe200078e00ff */
[----:B------:R-:W3:Y:S01]  /*19a0*/  LDCU UR50, c[0x0][0x370] ;  /* 0x00006e00ff3277ac */ /* 0x000ee20008000800 */
[----:B------:R-:W-:Y:S01]  /*19b0*/  IMAD.MOV.U32 R8, RZ, RZ, 0x1 ;  /* 0x00000001ff087424 */ /* 0x000fe200078e00ff */
[----:B------:R-:W-:Y:S01]  /*19c0*/  USEL UR40, UR54, 0x2, UP1 ;  /* 0x0000000236287887 */ /* 0x000fe20008800000 */
[----:B------:R-:W4:Y:S01]  /*19d0*/  LDCU.64 UR46, c[0x0][0x348] ;  /* 0x00006900ff2e77ac */ /* 0x000f220008000a00 */
[----:B--2---:R-:W-:-:S02]  /*19e0*/  UIADD3 UR5, UPT, UPT, UR6, 0x7f, URZ ;  /* 0x0000007f06057890 */ /* 0x004fc4000fffe0ff */
[----:B------:R-:W-:Y:S02]  /*19f0*/  UIADD3 UR58, UPT, UPT, UR6, 0xfe, URZ ;  /* 0x000000fe063a7890 */ /* 0x000fe4000fffe0ff */
[----:B------:R-:W-:Y:S01]  /*1a00*/  USHF.R.S32.HI UR4, URZ, 0x1f, UR5 ;  /* 0x0000001fff047899 */ /* 0x000fe20008011405 */
[----:B------:R-:W2:Y:S03]  /*1a10*/  LDCU UR49, c[0x0][0x374] ;  /* 0x00006e80ff3177ac */ /* 0x000ea60008000800 */
[----:B------:R-:W-:Y:S02]  /*1a20*/  ULEA.HI UR4, UR4, UR5, URZ, 0x7 ;  /* 0x0000000504047291 */ /* 0x000fe4000f8f38ff */
[----:B------:R-:W-:Y:S02]  /*1a30*/  UIADD3 UR5, UPT, UPT, UR6, -0x1, URZ ;  /* 0xffffffff06057890 */ /* 0x000fe4000fffe0ff */
[----:B------:R-:W-:-:S02]  /*1a40*/  USHF.R.S32.HI UR53, URZ, 0x7, UR4 ;  /* 0x00000007ff357899 */ /* 0x000fc40008011404 */
[----:B------:R-:W-:Y:S02]  /*1a50*/  UISETP.GE.U32.AND UP2, UPT, UR5, -0xff, UPT ;  /* 0xffffff010500788c */ /* 0x000fe4000bf46070 */
[----:B------:R-:W-:Y:S02]  /*1a60*/  UISETP.LT.U32.AND UP0, UPT, UR53, 0x4, UPT ;  /* 0x000000043500788c */ /* 0x000fe4000bf01070 */
[----:B------:R-:W-:Y:S02]  /*1a70*/  ULOP3.LUT UR6, UR7, 0x80, URZ, 0xc0, !UPT ;  /* 0x0000008007067892 */ /* 0x000fe4000f8ec0ff */
[----:B------:R-:W-:Y:S02]  /*1a80*/  USEL UR51, UR53, 0x4, UP0 ;  /* 0x0000000435337887 */ /* 0x000fe40008000000 */
[----:B------:R-:W-:Y:S02]  /*1a90*/  ULOP3.LUT UR5, UR8, 0x40, URZ, 0xc0, !UPT ;  /* 0x0000004008057892 */ /* 0x000fe4000f8ec0ff */
[----:B------:R-:W-:-:S02]  /*1aa0*/  UIADD3 UR4, UPT, UPT, UR51, -0x1, URZ ;  /* 0xffffffff33047890 */ /* 0x000fc4000fffe0ff */
[----:B------:R-:W-:Y:S02]  /*1ab0*/  @UP2 UIADD3 UR4, UPT, UPT, UR51, URZ, URZ ;  /* 0x000000ff33042290 */ /* 0x000fe4000fffe0ff */
[----:B------:R-:W-:Y:S02]  /*1ac0*/  ULEA UR57, UR57, UR6, 0x6 ;  /* 0x0000000639397291 */ /* 0x000fe4000f8e30ff */
[----:B------:R-:W-:Y:S02]  /*1ad0*/  ULEA UR55, UR55, UR5, 0x5 ;  /* 0x0000000537377291 */ /* 0x000fe4000f8e28ff */
[----:B------:R-:W-:Y:S02]  /*1ae0*/  UIADD3 UR56, UPT, UPT, UR53, -UR51, URZ ;  /* 0x8000003335387290 */ /* 0x000fe4000fffe0ff */
[----:B------:R-:W-:Y:S02]  /*1af0*/  UIADD3 UR41, UPT, UPT, UR4, 0x1, URZ ;  /* 0x0000000104297890 */ /* 0x000fe4000fffe0ff */
[----:B------:R-:W-:Y:S01]  /*1b00*/  UIADD3 UR54, UPT, UPT, -UR4, URZ, URZ ;  /* 0x000000ff04367290 */ /* 0x000fe2000fffe1ff */
[----:B--234-:R-:W-:-:S11]  /*1b10*/  UMOV UR29, URZ ;  /* 0x000000ff001d7c82 */ /* 0x01cfd60008000000 */
.L_x_46:
[----:B------:R-:W-:Y:S01]  /*1b20*/  UISETP.NE.AND UP0, UPT, UR52, URZ, UPT ;  /* 0x000000ff3400728c */ /* 0x000fe2000bf05270 */
[----:B------:R-:W2:Y:S08]  /*1b30*/  S2UR UR52, SR_CgaCtaId ;  /* 0x00000000003479c3 */ /* 0x000eb00000008800 */
[----:B-1-3--:R-:W-:Y:S05]  /*1b40*/  BRA.U UP0, `(.L_x_23) ;  /* 0x0000000100347547 */ /* 0x00afea000b800000 */
[----:B------:R-:W3:Y:S01]  /*1b50*/  S2R R0, SR_CgaCtaId ;  /* 0x0000000000007919 */ /* 0x000ee20000008800 */
[----:B------:R-:W-:Y:S02]  /*1b60*/  MOV R3, 0x400 ;  /* 0x0000040000037802 */ /* 0x000fe40000000f00 */
[----:B------:R-:W-:Y:S02]  /*1b70*/  SHF.L.U32 R2, R8, 0x1f, RZ ;  /* 0x0000001f08027819 */ /* 0x000fe400000006ff */
[----:B---3--:R-:W-:-:S05]  /*1b80*/  LEA R0, R0, R3, 0x18 ;  /* 0x0000000300007211 */ /* 0x008fca00078ec0ff */
[----:B------:R-:W-:-:S04]  /*1b90*/  IMAD R3, R9, 0x8, R0 ;  /* 0x0000000809037824 */ /* 0x000fc800078e0200 */
[----:B------:R-:W3:Y:S02]  /*1ba0*/  SYNCS.PHASECHK.TRANS64.TRYWAIT P0, [R3+URZ+0x100], R2 ;  /* 0x00010002030075a7 */ /* 0x000ee400080011ff */
[----:B---3--:R-:W-:Y:S05]  /*1bb0*/  @!P0 BRA `(.L_x_24) ;  /* 0x0000008400b48947 */ /* 0x008fea0003800000 */
.L_x_153:
[----:B------:R-:W-:Y:S01]  /*1bc0*/  VIADD R9, R9, 0x1 ;  /* 0x0000000109097836 */ /* 0x000fe20000000000 */
[----:B------:R3:W-:Y:S04]  /*1bd0*/  SYNCS.ARRIVE.TRANS64.A1T0 RZ, [R3+URZ+0xf0], RZ ;  /* 0x0000f0ff03ff79a7 */ /* 0x0007e800081000ff */
[----:B------:R-:W-:-:S04]  /*1be0*/  ISETP.NE.AND P0, PT, R9, 0x2, PT ;  /* 0x000000020900780c */ /* 0x000fc80003f05270 */
[----:B------:R-:W-:Y:S02]  /*1bf0*/  SEL R9, R9, RZ, P0 ;  /* 0x000000ff09097207 */ /* 0x000fe40000000000 */
[----:B---3--:R-:W-:-:S04]  /*1c00*/  SEL R3, RZ, 0x1, P0 ;  /* 0x00000001ff037807 */ /* 0x008fc80000000000 */
[----:B------:R-:W-:Y:S02]  /*1c10*/  LOP3.LUT R8, R8, R3, RZ, 0x3c, !PT ;  /* 0x0000000308087212 */ /* 0x000fe400078e3cff */
.L_x_23:
[----:B------:R-:W-:Y:S01]  /*1c20*/  UMOV UR21, 0x400 ;  /* 0x0000040000157882 */ /* 0x000fe20000000000 */
[----:B------:R-:W-:Y:S01]  /*1c30*/  SHF.L.U32 R0, R12, 0x1f, RZ ;  /* 0x0000001f0c007819 */ /* 0x000fe200000006ff */
[----:B--2---:R-:W-:Y:S02]  /*1c40*/  ULEA UR21, UR52, UR21, 0x18 ;  /* 0x0000001534157291 */ /* 0x004fe4000f8ec0ff */
[----:B------:R-:W-:Y:S02]  /*1c50*/  UISETP.GE.U32.AND UP0, UPT, UR58, 0xff, UPT ;  /* 0x000000ff3a00788c */ /* 0x000fe4000bf06070 */
[----:B------:R-:W-:Y:S02]  /*1c60*/  ULEA UR4, UR29, UR21, 0x3 ;  /* 0x000000151d047291 */ /* 0x000fe4000f8e18ff */
[----:B------:R-:W-:Y:S01]  /*1c70*/  ULEA UR19, UR24, UR57, 0x8 ;  /* 0x0000003918137291 */ /* 0x000fe2000f8e40ff */
[----:B------:R-:W-:-:S06]  /*1c80*/  UMOV UR13, URZ ;  /* 0x000000ff000d7c82 */ /* 0x000fcc0008000000 */
[----:B------:R2:W3:Y:S01]  /*1c90*/  SYNCS.PHASECHK.TRANS64.TRYWAIT P1, [UR4+0x20], R0 ;  /* 0x00002000ff0075a7 */ /* 0x0004e20008021104 */
[----:B------:R-:W-:-:S04]  /*1ca0*/  ULEA.HI UR4, UR20, UR20, URZ, 0x1 ;  /* 0x0000001414047291 */ /* 0x000fc8000f8f08ff */
[----:B------:R-:W-:-:S04]  /*1cb0*/  USHF.L.U32 UR4, UR4, 0x6, URZ ;  /* 0x0000000604047899 */ /* 0x000fc800080006ff */
[----:B------:R-:W-:-:S04]  /*1cc0*/  ULOP3.LUT UR35, UR4, 0xffffff80, URZ, 0xc0, !UPT ;  /* 0xffffff8004237892 */ /* 0x000fc8000f8ec0ff */
[----:B------:R-:W-:Y:S01]  /*1cd0*/  UIADD3 UR35, UPT, UPT, UR55, UR35, URZ ;  /* 0x0000002337237290 */ /* 0x000fe2000fffe0ff */
[----:B------:R-:W-:Y:S11]  /*1ce0*/  BRA.U !UP0, `(.L_x_25) ;  /* 0x0000000508147547 */ /* 0x000ff6000b800000 */
[----:B------:R-:W-:Y:S01]  /*1cf0*/  UMOV UR30, UR54 ;  /* 0x00000036001e7c82 */ /* 0x000fe20008000000 */
[----:B------:R-:W-:Y:S01]  /*1d00*/  UMOV UR5, UR29 ;  /* 0x0000001d00057c82 */ /* 0x000fe20008000000 */
[----:B------:R-:W-:-:S05]  /*1d10*/  UMOV UR26, 0x40 ;  /* 0x00000040001a7882 */ /* 0x000fca0000000000 */
.L_x_33:
[----:B------:R-:W-:Y:S01]  /*1d20*/  ULEA UR6, UR5, UR21, 0x3 ;  /* 0x0000001505067291 */ /* 0x000fe2000f8e18ff */
[----:B---3--:R-:W-:Y:S01]  /*1d30*/  @P4 MOV R2, 0x18000 ;  /* 0x0001800000024802 */ /* 0x008fe20000000f00 */
[----:B-123--:R-:W-:Y:S10]  /*1d40*/  @P1 BRA `(.L_x_26) ;  /* 0x00000000000c1947 */ /* 0x00eff40003800000 */
[----:B------:R-:W-:-:S04]  /*1d50*/  SHF.L.U32 R3, R12, 0x1f, RZ ;  /* 0x0000001f0c037819 */ /* 0x000fc800000006ff */
[----:B------:R-:W3:Y:S02]  /*1d60*/  SYNCS.PHASECHK.TRANS64.TRYWAIT P0, [UR6+0x20], R3 ;  /* 0x00002003ff0075a7 */ /* 0x000ee40008001106 */
[----:B---3--:R-:W-:Y:S05]  /*1d70*/  @!P0 BRA `(.L_x_27) ;  /* 0x0000008400588947 */ /* 0x008fea0003800000 */
.L_x_26:
[----:B------:R3:W-:Y:S01]  /*1d80*/  @P4 SYNCS.ARRIVE.TRANS64 RZ, [UR6], R2 ;  /* 0x00000002ffff49a7 */ /* 0x0007e20008000006 */
[----:B------:R-:W-:Y:S02]  /*1d90*/  ULOP3.LUT UR4, UR40, 0x2, URZ, 0xfc, !UPT ;  /* 0x0000000228047892 */ /* 0x000fe4000f8efcff */
[----:B------:R-:W-:Y:S02]  /*1da0*/  UIADD3 UR30, UPT, UPT, UR30, 0x1, URZ ;  /* 0x000000011e1e7890 */ /* 0x000fe4000fffe0ff */
[----:B------:R-:W-:Y:S02]  /*1db0*/  UISETP.NE.AND UP0, UPT, UR4, 0x2, UPT ;  /* 0x000000020400788c */ /* 0x000fe4000bf05270 */
[----:B------:R-:W-:-:S07]  /*1dc0*/  UISETP.NE.AND UP2, UPT, UR30, 0x1, UPT ;  /* 0x000000011e00788c */ /* 0x000fce000bf45270 */
[----:B------:R-:W-:Y:S05]  /*1dd0*/  BRA.U UP0, `(.L_x_28) ;  /* 0x0000000100047547 */ /* 0x000fea000b800000 */
[----:B-1----:R-:W-:Y:S05]  /*1de0*/  BPT.TRAP 0x1 ;  /* 0x000000040000795c */ /* 0x002fea0000300000 */
.L_x_28:
[----:B------:R-:W-:Y:S04]  /*1df0*/  BSSY.RECONVERGENT B0, `(.L_x_29) ;  /* 0x0000003000007945 */ /* 0x000fe80003800200 */
[----:B------:R-:W-:Y:S05]  /*1e00*/  @!P3 BRA `(.L_x_30) ;  /* 0x000000000004b947 */ /* 0x000fea0003800000 */
[----:B-1----:R-:W-:Y:S05]  /*1e10*/  BPT.TRAP 0x1 ;  /* 0x000000040000795c */ /* 0x002fea0000300000 */
.L_x_30:
[----:B-1----:R-:W-:Y:S05]  /*1e20*/  BSYNC.RECONVERGENT B0 ;  /* 0x0000000000007941 */ /* 0x002fea0003800200 */
.L_x_29:
[----:B------:R-:W-:Y:S01]  /*1e30*/  UIADD3 UR4, UPT, UPT, UR5, 0x1, URZ ;  /* 0x0000000105047890 */ /* 0x000fe2000fffe0ff */
[----:B------:R-:W-:Y:S01]  /*1e40*/  BSSY.RECONVERGENT B0, `(.L_x_31) ;  /* 0x000002b000007945 */ /* 0x000fe20003800200 */
[----:B------:R-:W-:Y:S02]  /*1e50*/  ELECT P0, URZ, PT ;  /* 0x0000000000ff782f */ /* 0x000fe40003800000 */
[----:B------:R-:W-:-:S04]  /*1e60*/  UISETP.NE.AND UP0, UPT, UR4, 0x4, UPT ;  /* 0x000000040400788c */ /* 0x000fc8000bf05270 */
[----:B------:R-:W-:Y:S02]  /*1e70*/  USEL UR7, URZ, 0x1, UP0 ;  /* 0x00000001ff077887 */ /* 0x000fe40008000000 */
[----:B------:R-:W-:-:S04]  /*1e80*/  USEL UR29, UR4, URZ, UP0 ;  /* 0x000000ff041d7287 */ /* 0x000fc80008000000 */
[----:B------:R-:W-:Y:S01]  /*1e90*/  ULEA UR4, UR29, UR21, 0x3 ;  /* 0x000000151d047291 */ /* 0x000fe2000f8e18ff */
[----:B------:R-:W-:-:S04]  /*1ea0*/  LOP3.LUT R12, R12, UR7, RZ, 0x3c, !PT ;  /* 0x000000070c0c7c12 */ /* 0x000fc8000f8e3cff */
[----:B--2---:R-:W-:-:S04]  /*1eb0*/  SHF.L.U32 R0, R12, 0x1f, RZ ;  /* 0x0000001f0c007819 */ /* 0x004fc800000006ff */
[----:B------:R1:W2:Y:S01]  /*1ec0*/  SYNCS.PHASECHK.TRANS64.TRYWAIT P1, [UR4+0x20], R0 ;  /* 0x00002000ff0075a7 */ /* 0x0002a20008021104 */
[----:B------:R-:W-:Y:S05]  /*1ed0*/  @!P0 BRA `(.L_x_32) ;  /* 0x0000000000848947 */ /* 0x000fea0003800000 */
[----:B------:R-:W-:Y:S02]  /*1ee0*/  ULEA UR24, UR5, UR39, 0xd ;  /* 0x0000002705187291 */ /* 0x000fe4000f8e68ff */
[----:B------:R-:W-:Y:S02]  /*1ef0*/  ULEA UR8, UR5, UR38, 0xe ;  /* 0x0000002605087291 */ /* 0x000fe4000f8e70ff */
[----:B------:R-:W-:Y:S02]  /*1f00*/  UIADD3 UR22, UP1, UPT, UR46, 0x80, URZ ;  /* 0x000000802e167890 */ /* 0x000fe4000ff3e0ff */
[----:B------:R-:W-:Y:S02]  /*1f10*/  ULEA UR24, UR24, UR21, 0x1 ;  /* 0x0000001518187291 */ /* 0x000fe4000f8e08ff */
[----:B------:R-:W-:Y:S02]  /*1f20*/  UIADD3 UR14, UP0, UPT, UR46, 0x180, URZ ;  /* 0x000001802e0e7890 */ /* 0x000fe4000ff1e0ff */
[----:B------:R-:W-:-:S02]  /*1f30*/  ULEA UR8, UR8, UR21, 0x1 ;  /* 0x0000001508087291 */ /* 0x000fc4000f8e08ff */
[----:B------:R-:W-:Y:S02]  /*1f40*/  UIADD3 UR34, UPT, UPT, UR26, -0x40, URZ ;  /* 0xffffffc01a227890 */ /* 0x000fe4000fffe0ff */
[----:B------:R-:W-:Y:S02]  /*1f50*/  ULOP3.LUT UR33, UR6, 0xfefffff8, URZ, 0xc0, !UPT ;  /* 0xfefffff806217892 */ /* 0x000fe4000f8ec0ff */
[----:B------:R-:W-:Y:S02]  /*1f60*/  UIADD3.X UR23, UPT, UPT, URZ, UR47, URZ, UP1, !UPT ;  /* 0x0000002fff177290 */ /* 0x000fe40008ffe4ff */
[----:B------:R-:W-:Y:S02]  /*1f70*/  UIADD3 UR32, UPT, UPT, UR24, 0x8400, URZ ;  /* 0x0000840018207890 */ /* 0x000fe4000fffe0ff */
[----:B------:R-:W-:Y:S02]  /*1f80*/  UPRMT UR7, URZ, 0x5410, UR37 ;  /* 0x00005410ff077896 */ /* 0x000fe40008000025 */
[----:B------:R-:W-:-:S02]  /*1f90*/  UIADD3 UR24, UPT, UPT, UR24, 0xa400, URZ ;  /* 0x0000a40018187890 */ /* 0x000fc4000fffe0ff */
[----:B------:R-:W-:Y:S02]  /*1fa0*/  UIADD3.X UR15, UPT, UPT, URZ, UR47, URZ, UP0, !UPT ;  /* 0x0000002fff0f7290 */ /* 0x000fe400087fe4ff */
[----:B------:R-:W-:Y:S02]  /*1fb0*/  UIADD3 UR16, UPT, UPT, UR8, 0x18400, URZ ;  /* 0x0001840008107890 */ /* 0x000fe4000fffe0ff */
[----:B------:R-:W-:Y:S02]  /*1fc0*/  UPRMT UR4, URZ, 0x5410, UR31 ;  /* 0x00005410ff047896 */ /* 0x000fe4000800001f */
[----:B------:R-:W-:Y:S01]  /*1fd0*/  UIADD3 UR8, UPT, UPT, UR8, 0x1c400, URZ ;  /* 0x0001c40008087890 */ /* 0x000fe2000fffe0ff */
[----:B------:R-:W-:Y:S01]  /*1fe0*/  UMOV UR42, 0x0 ;  /* 0x00000000002a7882 */ /* 0x000fe20000000000 */
[----:B------:R-:W-:Y:S01]  /*1ff0*/  UMOV UR43, 0x10000000 ;  /* 0x10000000002b7882 */ /* 0x000fe20000000000 */
[----:B------:R-:W-:Y:S01]  /*2000*/  UMOV UR27, UR35 ;  /* 0x00000023001b7c82 */ /* 0x000fe20008000000 */
[----:B------:R-:W-:Y:S01]  /*2010*/  UMOV UR28, UR36 ;  /* 0x00000024001c7c82 */ /* 0x000fe20008000000 */
[----:B------:R-:W-:Y:S01]  /*2020*/  UMOV UR25, UR33 ;  /* 0x0000002100197c82 */ /* 0x000fe20008000000 */
[----:B------:R-:W-:Y:S01]  /*2030*/  UMOV UR20, UR36 ;  /* 0x0000002400147c82 */ /* 0x000fe20008000000 */
[----:B------:R-:W-:Y:S01]  /*2040*/  UMOV UR17, UR33 ;  /* 0x0000002100117c82 */ /* 0x000fe20008000000 */
[----:B------:R-:W-:Y:S01]  /*2050*/  UMOV UR18, UR34 ;  /* 0x0000002200127c82 */ /* 0x000fe20008000000 */
[----:B------:R4:W-:Y:S01]  /*2060*/  UTMALDG.3D.MULTICAST.2CTA [UR32], [UR22], UR7, desc[UR42] ;  /* 0x00002a20160073b4 */ /* 0x0009e20008211807 */
[----:B------:R-:W-:Y:S01]  /*2070*/  UMOV UR10, UR26 ;  /* 0x0000001a000a7c82 */ /* 0x000fe20008000000 */
[----:B------:R-:W-:Y:S01]  /*2080*/  UMOV UR11, UR19 ;  /* 0x00000013000b7c82 */ /* 0x000fe20008000000 */
[----:B------:R-:W-:Y:S01]  /*2090*/  UMOV UR12, UR36 ;  /* 0x00000024000c7c82 */ /* 0x000fe20008000000 */
[----:B------:R-:W-:Y:S01]  /*20a0*/  UMOV UR9, UR33 ;  /* 0x0000002100097c82 */ /* 0x000fe20008000000 */
[----:B------:R4:W-:Y:S01]  /*20b0*/  UTMALDG.3D.MULTICAST.2CTA [UR24], [UR22], UR7, desc[UR42] ;  /* 0x00002a18160073b4 */ /* 0x0009e20008211807 */
[----:B------:R4:W-:Y:S01]  /*20c0*/  UTMALDG.3D.MULTICAST.2CTA [UR16], [UR14], UR4, desc[UR42] ;  /* 0x00002a100e0073b4 */ /* 0x0009e20008211804 */
[----:B------:R4:W-:Y:S02]  /*20d0*/  UTMALDG.3D.MULTICAST.2CTA [UR8], [UR14], UR4, desc[UR42] ;  /* 0x00002a080e0073b4 */ /* 0x0009e40008211804 */
[----:B----4-:R-:W-:Y:S01]  /*20e0*/  NOP ;  /* 0x0000000000007918 */ /* 0x010fe20000000000 */
.L_x_32:
[----:B------:R-:W-:Y:S05]  /*20f0*/  BSYNC.RECONVERGENT B0 ;  /* 0x0000000000007941 */ /* 0x000fea0003800200 */
.L_x_31:
[----:B------:R-:W-:Y:S01]  /*2100*/  UIADD3 UR26, UPT, UPT, UR26, 0x80, URZ ;  /* 0x000000801a1a7890 */ /* 0x000fe2000fffe0ff */
[----:B------:R-:W-:Y:S01]  /*2110*/  UMOV UR5, UR29 ;  /* 0x0000001d00057c82 */ /* 0x000fe20008000000 */
[----:B------:R-:W-:Y:S01]  /*2120*/  UMOV UR13, UR41 ;  /* 0x00000029000d7c82 */ /* 0x000fe20008000000 */
[----:B------:R-:W-:Y:S09]  /*2130*/  BRA.U UP2, `(.L_x_33) ;  /* 0xfffffff902f87547 */ /* 0x000ff2000b83ffff */
.L_x_25:
[----:B------:R-:W-:Y:S01]  /*2140*/  ULEA UR4, UR29, UR21, 0x3 ;  /* 0x000000151d047291 */ /* 0x000fe2000f8e18ff */
[----:B-12---:R-:W-:Y:S01]  /*2150*/  SHF.L.U32 R0, R12, 0x1f, RZ ;  /* 0x0000001f0c007819 */ /* 0x006fe200000006ff */
[----:B------:R-:W-:Y:S01]  /*2160*/  @!P2 SYNCS.ARRIVE.TRANS64.A1T0 RZ, [UR21+0x88], RZ ;  /* 0x000088ffffffa9a7 */ /* 0x000fe20008100015 */
[----:B------:R-:W-:-:S06]  /*2170*/  UISETP.GT.AND UP0, UPT, UR53, UR51, UPT ;  /* 0x000000333500728c */ /* 0x000fcc000bf04270 */
[----:B---3--:R1:W2:Y:S03]  /*2180*/  SYNCS.PHASECHK.TRANS64.TRYWAIT P1, [UR4+0x20], R0 ;  /* 0x00002000ff0075a7 */ /* 0x0082a60008021104 */
[----:B------:R-:W-:Y:S05]  /*2190*/  BRA.U !UP0, `(.L_x_34) ;  /* 0x00000005080c7547 */ /* 0x000fea000b800000 */
[----:B------:R-:W-:Y:S01]  /*21a0*/  UIADD3 UR23, UPT, UPT, UR56, UR13, URZ ;  /* 0x0000000d38177290 */ /* 0x000fe2000fffe0ff */
[----:B------:R-:W-:-:S11]  /*21b0*/  UMOV UR6, UR29 ;  /* 0x0000001d00067c82 */ /* 0x000fd60008000000 */
.L_x_42:
[----:B------:R-:W-:Y:S01]  /*21c0*/  ULEA UR7, UR6, UR21, 0x3 ;  /* 0x0000001506077291 */ /* 0x000fe2000f8e18ff */
[----:B--2---:R-:W-:Y:S01]  /*21d0*/  @P4 MOV R2, 0x18000 ;  /* 0x0001800000024802 */ /* 0x004fe20000000f00 */
[----:B--23--:R-:W-:Y:S10]  /*21e0*/  @P1 BRA `(.L_x_35) ;  /* 0x00000000000c1947 */ /* 0x00cff40003800000 */
[----:B------:R-:W-:-:S04]  /*21f0*/  SHF.L.U32 R3, R12, 0x1f, RZ ;  /* 0x0000001f0c037819 */ /* 0x000fc800000006ff */
[----:B------:R-:W2:Y:S02]  /*2200*/  SYNCS.PHASECHK.TRANS64.TRYWAIT P0, [UR7+0x20], R3 ;  /* 0x00002003ff0075a7 */ /* 0x000ea40008001107 */
[----:B--2---:R-:W-:Y:S05]  /*2210*/  @!P0 BRA `(.L_x_36) ;  /* 0x0000008000488947 */ /* 0x004fea0003800000 */
.L_x_35:
[----:B------:R2:W-:Y:S01]  /*2220*/  @P4 SYNCS.ARRIVE.TRANS64 RZ, [UR7], R2 ;  /* 0x00000002ffff49a7 */ /* 0x0005e20008000007 */
[----:B------:R-:W-:-:S04]  /*2230*/  ULOP3.LUT UR4, UR40, 0x2, URZ, 0xfc, !UPT ;  /* 0x0000000228047892 */ /* 0x000fc8000f8efcff */
[----:B------:R-:W-:-:S09]  /*2240*/  UISETP.NE.AND UP0, UPT, UR4, 0x2, UPT ;  /* 0x000000020400788c */ /* 0x000fd2000bf05270 */
[----:B------:R-:W-:Y:S05]  /*2250*/  BRA.U UP0, `(.L_x_37) ;  /* 0x0000000100047547 */ /* 0x000fea000b800000 */
[----:B------:R-:W-:Y:S05]  /*2260*/  BPT.TRAP 0x1 ;  /* 0x000000040000795c */ /* 0x000fea0000300000 */
.L_x_37:
[----:B------:R-:W-:Y:S04]  /*2270*/  BSSY.RECONVERGENT B0, `(.L_x_38) ;  /* 0x0000003000007945 */ /* 0x000fe80003800200 */
[----:B------:R-:W-:Y:S05]  /*2280*/  @!P3 BRA `(.L_x_39) ;  /* 0x000000000004b947 */ /* 0x000fea0003800000 */
[----:B------:R-:W-:Y:S05]  /*2290*/  BPT.TRAP 0x1 ;  /* 0x000000040000795c */ /* 0x000fea0000300000 */
.L_x_39:
[----:B------:R-:W-:Y:S05]  /*22a0*/  BSYNC.RECONVERGENT B0 ;  /* 0x0000000000007941 */ /* 0x000fea0003800200 */
.L_x_38:
        /* <DEDUP_REMOVED lines=8> */
[----:B-1----:R-:W-:-:S04]  /*2330*/  SHF.L.U32 R0, R12, 0x1f, RZ ;  /* 0x0000001f0c007819 */ /* 0x002fc800000006ff */
[----:B------:R1:W3:Y:S01]  /*2340*/  SYNCS.PHASECHK.TRANS64.TRYWAIT P1, [UR4+0x20], R0 ;  /* 0x00002000ff0075a7 */ /* 0x0002e20008021104 */
[----:B------:R-:W-:Y:S05]  /*2350*/  @!P0 BRA `(.L_x_41) ;  /* 0x0000000000888947 */ /* 0x000fea0003800000 */
[----:B------:R-:W-:Y:S02]  /*2360*/  ULEA UR24, UR6, UR39, 0xd ;  /* 0x0000002706187291 */ /* 0x000fe4000f8e68ff */
[----:B------:R-:W-:Y:S02]  /*2370*/  ULEA UR8, UR6, UR38, 0xe ;  /* 0x0000002606087291 */ /* 0x000fe4000f8e70ff */
[----:B------:R-:W-:Y:S02]  /*2380*/  UIADD3 UR4, UP1, UPT, UR46, 0x80, URZ ;  /* 0x000000802e047890 */ /* 0x000fe4000ff3e0ff */
[----:B------:R-:W-:Y:S02]  /*2390*/  ULEA UR24, UR24, UR21, 0x1 ;  /* 0x0000001518187291 */ /* 0x000fe4000f8e08ff */
[----:B------:R-:W-:Y:S02]  /*23a0*/  USHF.L.U32 UR34, UR13, 0x7, URZ ;  /* 0x000000070d227899 */ /* 0x000fe400080006ff */
[----:B------:R-:W-:-:S02]  /*23b0*/  UIADD3 UR14, UP0, UPT, UR46, 0x180, URZ ;  /* 0x000001802e0e7890 */ /* 0x000fc4000ff1e0ff */
[----:B------:R-:W-:Y:S02]  /*23c0*/  ULEA UR8, UR8, UR21, 0x1 ;  /* 0x0000001508087291 */ /* 0x000fe4000f8e08ff */
[----:B------:R-:W-:Y:S02]  /*23d0*/  ULOP3.LUT UR33, UR7, 0xfefffff8, URZ, 0xc0, !UPT ;  /* 0xfefffff807217892 */ /* 0x000fe4000f8ec0ff */
[----:B------:R-:W-:Y:S02]  /*23e0*/  UIADD3.X UR5, UPT, UPT, URZ, UR47, URZ, UP1, !UPT ;  /* 0x0000002fff057290 */ /* 0x000fe40008ffe4ff */
[----:B------:R-:W-:Y:S02]  /*23f0*/  UIADD3 UR32, UPT, UPT, UR24, 0x8400, URZ ;  /* 0x0000840018207890 */ /* 0x000fe4000fffe0ff */
[----:B------:R-:W-:Y:S02]  /*2400*/  UPRMT UR10, URZ, 0x5410, UR37 ;  /* 0x00005410ff0a7896 */ /* 0x000fe40008000025 */
[----:B------:R-:W-:-:S02]  /*2410*/  UIADD3 UR26, UPT, UPT, UR34, 0x40, URZ ;  /* 0x00000040221a7890 */ /* 0x000fc4000fffe0ff */
[----:B------:R-:W-:Y:S02]  /*2420*/  UIADD3 UR24, UPT, UPT, UR24, 0xa400, URZ ;  /* 0x0000a40018187890 */ /* 0x000fe4000fffe0ff */
        /* <DEDUP_REMOVED lines=9> */
[----:B------:R-:W-:Y:S01]  /*24c0*/  UTMALDG.3D.MULTICAST.2CTA [UR32], [UR4], UR10, desc[UR42] ;  /* 0x00002a20040073b4 */ /* 0x000fe2000821180a */
[----:B------:R-:W-:Y:S01]  /*24d0*/  UMOV UR20, UR36 ;  /* 0x0000002400147c82 */ /* 0x000fe20008000000 */
[----:B------:R-:W-:Y:S01]  /*24e0*/  UMOV UR17, UR33 ;  /* 0x0000002100117c82 */ /* 0x000fe20008000000 */
[----:B------:R-:W-:Y:S01]  /*24f0*/  UMOV UR18, UR34 ;  /* 0x0000002200127c82 */ /* 0x000fe20008000000 */
[----:B------:R-:W-:Y:S01]  /*2500*/  UMOV UR11, UR19 ;  /* 0x00000013000b7c82 */ /* 0x000fe20008000000 */
[----:B------:R-:W-:Y:S01]  /*2510*/  UMOV UR12, UR36 ;  /* 0x00000024000c7c82 */ /* 0x000fe20008000000 */
[----:B------:R-:W-:Y:S01]  /*2520*/  UMOV UR9, UR33 ;  /* 0x0000002100097c82 */ /* 0x000fe20008000000 */
[----:B------:R4:W-:Y:S01]  /*2530*/  UTMALDG.3D.MULTICAST.2CTA [UR24], [UR4], UR10, desc[UR42] ;  /* 0x00002a18040073b4 */ /* 0x0009e2000821180a */
[----:B------:R1:W-:Y:S01]  /*2540*/  UTMALDG.3D.MULTICAST.2CTA [UR16], [UR14], UR22, desc[UR42] ;  /* 0x00002a100e0073b4 */ /* 0x0003e20008211816 */
[----:B----4-:R-:W-:-:S02]  /*2550*/  UMOV UR10, UR26 ;  /* 0x0000001a000a7c82 */ /* 0x010fc40008000000 */
[----:B------:R1:W-:Y:S02]  /*2560*/  UTMALDG.3D.MULTICAST.2CTA [UR8], [UR14], UR22, desc[UR42] ;  /* 0x00002a080e0073b4 */ /* 0x0003e40008211816 */
[----:B-1----:R-:W-:Y:S01]  /*2570*/  NOP ;  /* 0x0000000000007918 */ /* 0x002fe20000000000 */
.L_x_41:
[----:B------:R-:W-:Y:S05]  /*2580*/  BSYNC.RECONVERGENT B0 ;  /* 0x0000000000007941 */ /* 0x000fea0003800200 */
.L_x_40:
[----:B------:R-:W-:Y:S01]  /*2590*/  UIADD3 UR13, UPT, UPT, UR13, 0x1, URZ ;  /* 0x000000010d0d7890 */ /* 0x000fe2000fffe0ff */
[----:B------:R-:W-:-:S03]  /*25a0*/  UMOV UR6, UR29 ;  /* 0x0000001d00067c82 */ /* 0x000fc60008000000 */
[----:B------:R-:W-:-:S09]  /*25b0*/  UISETP.NE.AND UP0, UPT, UR13, UR23, UPT ;  /* 0x000000170d00728c */ /* 0x000fd2000bf05270 */
[----:B------:R-:W-:Y:S05]  /*25c0*/  BRA.U UP0, `(.L_x_42) ;  /* 0xfffffff900fc7547 */ /* 0x000fea000b83ffff */
.L_x_34:
[C---:B------:R-:W-:Y:S01]  /*25d0*/  LEA R3, R11.reuse, UR21, 0x3 ;  /* 0x000000150b037c11 */ /* 0x040fe2000f8e18ff */
[----:B------:R-:W-:Y:S01]  /*25e0*/  NOP ;  /* 0x0000000000007918 */ /* 0x000fe20000000000 */
[----:B-1----:R-:W-:Y:S02]  /*25f0*/  SHF.L.U32 R0, R10, 0x1f, RZ ;  /* 0x0000001f0a007819 */ /* 0x002fe400000006ff */
[----:B------:R-:W-:Y:S02]  /*2600*/  LEA R5, R11, UR21, 0x4 ;  /* 0x000000150b057c11 */ /* 0x000fe4000f8e20ff */
[----:B------:R-:W1:Y:S02]  /*2610*/  SYNCS.PHASECHK.TRANS64.TRYWAIT P0, [R3+URZ+0x90], R0 ;  /* 0x00009000030075a7 */ /* 0x000e6400080011ff */
[----:B-1----:R-:W-:Y:S05]  /*2620*/  @!P0 BRA `(.L_x_43) ;  /* 0x0000007c005c8947 */ /* 0x002fea0003800000 */
.L_x_156:
[----:B------:R-:W4:Y:S01]  /*2630*/  LDS.128 R4, [R5+0x120] ;  /* 0x0001200005047984 */ /* 0x000f220000000c00 */
[----:B------:R-:W-:Y:S01]  /*2640*/  UISETP.GE.AND UP0, UPT, UR45, 0x1, UPT ;  /* 0x000000012d00788c */ /* 0x000fe2000bf06270 */
[----:B------:R-:W-:Y:S01]  /*2650*/  @!PT LDS RZ, [RZ] ;  /* 0x00000000fffff984 */ /* 0x000fe20000000800 */
[----:B------:R-:W-:Y:S01]  /*2660*/  @!PT LDS RZ, [RZ] ;  /* 0x00000000fffff984 */ /* 0x000fe20000000800 */
[----:B------:R-:W-:Y:S01]  /*2670*/  @!PT LDS RZ, [RZ] ;  /* 0x00000000fffff984 */ /* 0x000fe20000000800 */
[----:B------:R-:W-:Y:S01]  /*2680*/  @!PT LDS RZ, [RZ] ;  /* 0x00000000fffff984 */ /* 0x000fe20000000800 */
[----:B------:R1:W-:Y:S06]  /*2690*/  MEMBAR.ALL.CTA ;  /* 0x0000000000007992 */ /* 0x0003ec0000008000 */
[----:B-1----:R-:W1:Y:S01]  /*26a0*/  FENCE.VIEW.ASYNC.S ;  /* 0x00000000000073c6 */ /* 0x002e620000000000 */
[----:B----4-:R-:W-:-:S13]  /*26b0*/  LOP3.LUT P0, RZ, R6, 0x1, RZ, 0xc0, !PT ;  /* 0x0000000106ff7812 */ /* 0x010fda000780c0ff */
[----:B-1----:R-:W-:Y:S01]  /*26c0*/  VOTEU.ANY UP1, P0 ;  /* 0x0000000000ff7886 */ /* 0x002fe20000020100 */
[----:B------:R-:W-:-:S13]  /*26d0*/  PLOP3.LUT P0, PT, PT, PT, UP1, 0x80, 0x8 ;  /* 0x000000000008781c */ /* 0x000fda0003f0f018 */
[----:B------:R-:W-:Y:S02]  /*26e0*/  @P0 LOP3.LUT R0, R5, 0xffff, RZ, 0xc0, !PT ;  /* 0x0000ffff05000812 */ /* 0x000fe400078ec0ff */
[----:B--2---:R-:W-:Y:S02]  /*26f0*/  @P0 MOV R2, R4 ;  /* 0x0000000400020202 */ /* 0x004fe40000000f00 */
[----:B------:R-:W-:Y:S01]  /*2700*/  @P0 R2UR UR5, R0 ;  /* 0x00000000000502ca */ /* 0x000fe200000e0000 */
[----:B------:R-:W-:Y:S01]  /*2710*/  VIADD R0, R3, 0xa0 ;  /* 0x000000a003007836 */ /* 0x000fe20000000000 */
[----:B------:R-:W-:Y:S02]  /*2720*/  @P0 SHF.R.U32.HI R4, RZ, 0x10, R5 ;  /* 0x00000010ff040819 */ /* 0x000fe40000011605 */
[----:B------:R-:W-:Y:S02]  /*2730*/  @P0 R2UR UR6, R2 ;  /* 0x00000000020602ca */ /* 0x000fe400000e0000 */
[----:B------:R-:W-:-:S02]  /*2740*/  PRMT R0, RZ, 0x654, R0 ;  /* 0x00000654ff007816 */ /* 0x000fc40000000000 */
[----:B------:R-:W-:Y:S02]  /*2750*/  @P0 R2UR UR4, R4 ;  /* 0x00000000040402ca */ /* 0x000fe400000e0000 */
[----:B------:R1:W-:Y:S03]  /*2760*/  SYNCS.ARRIVE.TRANS64.RED.A1T0 RZ, [R0+URZ], RZ ;  /* 0x000000ff00ff79a7 */ /* 0x0003e600081004ff */
[----:B------:R-:W-:-:S04]  /*2770*/  @UP1 UMOV UR44, UR5 ;  /* 0x00000005002c1c82 */ /* 0x000fc80008000000 */
[----:B------:R-:W-:-:S04]  /*2780*/  @UP1 UMOV UR48, UR6 ;  /* 0x0000000600301c82 */ /* 0x000fc80008000000 */
[----:B------:R-:W-:Y:S01]  /*2790*/  @UP1 UMOV UR36, UR4 ;  /* 0x0000000400241c82 */ /* 0x000fe20008000000 */
[----:B------:R-:W-:Y:S05]  /*27a0*/  BRA.U !UP0, `(.L_x_44) ;  /* 0x0000000108d47547 */ /* 0x000fea000b800000 */
[----:B------:R-:W2:Y:S01]  /*27b0*/  LDCU.128 UR12, c[0x0][0xb10] ;  /* 0x00016200ff0c77ac */ /* 0x000ea20008000c00 */
[----:B------:R-:W4:Y:S01]  /*27c0*/  LDCU UR22, c[0x0][0xb20] ;  /* 0x00016400ff1677ac */ /* 0x000f220008000800 */
[----:B------:R-:W3:Y:S01]  /*27d0*/  LDCU UR20, c[0x0][0xb0c] ;  /* 0x00016180ff1477ac */ /* 0x000ee20008000800 */
[----:B------:R-:W1:Y:S01]  /*27e0*/  LDCU.64 UR8, c[0x0][0xb28] ;  /* 0x00016500ff0877ac */ /* 0x000e620008000a00 */
[----:B------:R-:W-:Y:S02]  /*27f0*/  UISETP.NE.AND UP3, UPT, UR45, 0x1, UPT ;  /* 0x000000012d00788c */ /* 0x000fe4000bf65270 */
[----:B--2---:R-:W-:Y:S02]  /*2800*/  UIMAD.WIDE.U32 UR6, UR49, UR15, URZ ;  /* 0x0000000f310672a5 */ /* 0x004fe4000f8e00ff */
[----:B------:R-:W-:Y:S02]  /*2810*/  UIMAD.WIDE.U32 UR4, UR50, UR12, URZ ;  /* 0x0000000c320472a5 */ /* 0x000fe4000f8e00ff */
[----:B------:R-:W-:-:S02]  /*2820*/  UISETP.NE.AND UP0, UPT, UR14, 0x1, UPT ;  /* 0x000000010e00788c */ /* 0x000fc4000bf05270 */
[----:B------:R-:W-:Y:S01]  /*2830*/  UIMAD.WIDE.U32 UR18, UR44, UR15, URZ ;  /* 0x0000000f2c1272a5 */ /* 0x000fe2000f8e00ff */
[----:B------:R-:W-:Y:S02]  /*2840*/  UMOV UR6, UR7 ;  /* 0x0000000700067c82 */ /* 0x000fe40008000000 */
[----:B------:R-:W-:Y:S01]  /*2850*/  UMOV UR4, UR5 ;  /* 0x0000000500047c82 */ /* 0x000fe20008000000 */
[----:B----4-:R-:W-:Y:S02]  /*2860*/  USHF.R.U32.HI UR6, URZ, UR22, UR6 ;  /* 0x00000016ff067299 */ /* 0x010fe40008011606 */
[----:B---3--:R-:W-:Y:S02]  /*2870*/  UISETP.NE.AND UP2, UPT, UR20, 0x1, UPT ;  /* 0x000000011400788c */ /* 0x008fe4000bf45270 */
[----:B------:R-:W-:Y:S02]  /*2880*/  USHF.R.U32.HI UR4, URZ, UR13, UR4 ;  /* 0x0000000dff047299 */ /* 0x000fe40008011604 */
[----:B------:R-:W-:-:S02]  /*2890*/  USEL UR5, UR49, UR6, !UP0 ;  /* 0x0000000631057287 */ /* 0x000fc4000c000000 */
[----:B------:R-:W-:Y:S02]  /*28a0*/  USEL UR6, UR50, UR4, !UP2 ;  /* 0x0000000432067287 */ /* 0x000fe4000d000000 */
[----:B-1----:R-:W-:Y:S01]  /*28b0*/  UIMAD.WIDE.U32 UR10, UR5, UR8, URZ ;  /* 0x00000008050a72a5 */ /* 0x002fe2000f8e00ff */
[----:B------:R-:W-:Y:S01]  /*28c0*/  UMOV UR4, UR19 ;  /* 0x0000001300047c82 */ /* 0x000fe20008000000 */
[----:B------:R-:W-:Y:S02]  /*28d0*/  UIMAD.WIDE.U32 UR16, UR48, UR12, URZ ;  /* 0x0000000c301072a5 */ /* 0x000fe4000f8e00ff */
[----:B------:R-:W-:-:S03]  /*28e0*/  UIMAD.WIDE.U32 UR18, UR6, UR8, URZ ;  /* 0x00000008061272a5 */ /* 0x000fc6000f8e00ff */
[----:B------:R-:W-:Y:S01]  /*28f0*/  UMOV UR10, UR11 ;  /* 0x0000000b000a7c82 */ /* 0x000fe20008000000 */
[----:B------:R-:W-:Y:S02]  /*2900*/  USHF.R.U32.HI UR4, URZ, UR22, UR4 ;  /* 0x00000016ff047299 */ /* 0x000fe40008011604 */
[----:B------:R-:W-:Y:S01]  /*2910*/  @UP3 USHF.R.U32.HI UR5, URZ, UR9, UR10 ;  /* 0x00000009ff053299 */ /* 0x000fe2000801160a */
[----:B------:R-:W-:Y:S01]  /*2920*/  UMOV UR16, UR17 ;  /* 0x0000001100107c82 */ /* 0x000fe20008000000 */
[----:B------:R-:W-:Y:S01]  /*2930*/  UMOV UR18, UR19 ;  /* 0x0000001300127c82 */ /* 0x000fe20008000000 */
[----:B------:R-:W-:Y:S02]  /*2940*/  USHF.R.U32.HI UR13, URZ, UR13, UR16 ;  /* 0x0000000dff0d7299 */ /* 0x000fe40008011610 */
[----:B------:R-:W-:Y:S02]  /*2950*/  USEL UR4, UR44, UR4, !UP0 ;  /* 0x000000042c047287 */ /* 0x000fe4000c000000 */
[----:B------:R-:W-:-:S02]  /*2960*/  @UP3 USHF.R.U32.HI UR6, URZ, UR9, UR18 ;  /* 0x00000009ff063299 */ /* 0x000fc40008011612 */
[----:B------:R-:W-:Y:S02]  /*2970*/  UIMAD UR7, UR45, UR5, URZ ;  /* 0x000000052d0772a4 */ /* 0x000fe4000f8e02ff */
[----:B------:R-:W-:Y:S02]  /*2980*/  USEL UR5, UR48, UR13, !UP2 ;  /* 0x0000000d30057287 */ /* 0x000fe4000d000000 */
[----:B------:R-:W-:Y:S02]  /*2990*/  UIMAD UR10, UR45, UR6, URZ ;  /* 0x000000062d0a72a4 */ /* 0x000fe4000f8e02ff */
[----:B------:R-:W-:Y:S02]  /*29a0*/  UISETP.GE.AND UP0, UPT, UR4, UR7, UPT ;  /* 0x000000070400728c */ /* 0x000fe4000bf06270 */
[----:B------:R-:W-:Y:S02]  /*29b0*/  UIMAD.WIDE.U32 UR12, UR4, UR8, URZ ;  /* 0x00000008040c72a5 */ /* 0x000fe4000f8e00ff */
[----:B------:R-:W-:-:S02]  /*29c0*/  UISETP.GE.OR UP0, UPT, UR5, UR10, UP0 ;  /* 0x0000000a0500728c */ /* 0x000fc40008706670 */
        /* <DEDUP_REMOVED lines=19> */
.L_x_44:
[----:B------:R-:W2:Y:S02]  /*2b00*/  LDCU UR4, c[0x0][0xb30] ;  /* 0x00016600ff0477ac */ /* 0x000ea40008000800 */
[----:B--2---:R-:W-:-:S09]  /*2b10*/  UISETP.NE.AND UP0, UPT, UR4, 0x1, UPT ;  /* 0x000000010400788c */ /* 0x004fd2000bf05270 */
[----:B------:R-:W-:Y:S05]  /*2b20*/  BRA.U UP0, `(.L_x_45) ;  /* 0x0000000100447547 */ /* 0x000fea000b800000 */
[----:B------:R-:W2:Y:S01]  /*2b30*/  LDCU.128 UR8, c[0x0][0xb10] ;  /* 0x00016200ff0877ac */ /* 0x000ea20008000c00 */
[----:B------:R-:W4:Y:S01]  /*2b40*/  LDCU UR12, c[0x0][0xb0c] ;  /* 0x00016180ff0c77ac */ /* 0x000f220008000800 */
[----:B------:R-:W1:Y:S01]  /*2b50*/  LDCU UR13, c[0x0][0xb20] ;  /* 0x00016400ff0d77ac */ /* 0x000e620008000800 */
[----:B--2---:R-:W-:Y:S02]  /*2b60*/  UIMAD.WIDE.U32 UR6, UR48, UR8, URZ ;  /* 0x00000008300672a5 */ /* 0x004fe4000f8e00ff */
[----:B------:R-:W-:Y:S02]  /*2b70*/  UIMAD.WIDE.U32 UR4, UR44, UR11, URZ ;  /* 0x0000000b2c0472a5 */ /* 0x000fe4000f8e00ff */
[----:B----4-:R-:W-:Y:S02]  /*2b80*/  UISETP.NE.AND UP2, UPT, UR12, 0x1, UPT ;  /* 0x000000010c00788c */ /* 0x010fe4000bf45270 */
[----:B------:R-:W-:Y:S01]  /*2b90*/  UISETP.NE.AND UP0, UPT, UR10, 0x1, UPT ;  /* 0x000000010a00788c */ /* 0x000fe2000bf05270 */
[----:B------:R-:W-:-:S02]  /*2ba0*/  UMOV UR6, UR7 ;  /* 0x0000000700067c82 */ /* 0x000fc40008000000 */
[----:B------:R-:W-:Y:S01]  /*2bb0*/  UMOV UR4, UR5 ;  /* 0x0000000500047c82 */ /* 0x000fe20008000000 */
[----:B------:R-:W-:Y:S02]  /*2bc0*/  USHF.R.U32.HI UR9, URZ, UR9, UR6 ;  /* 0x00000009ff097299 */ /* 0x000fe40008011606 */
[----:B-1----:R-:W-:Y:S02]  /*2bd0*/  USHF.R.U32.HI UR4, URZ, UR13, UR4 ;  /* 0x0000000dff047299 */ /* 0x002fe40008011604 */
[----:B------:R-:W-:Y:S02]  /*2be0*/  USEL UR5, UR48, UR9, !UP2 ;  /* 0x0000000930057287 */ /* 0x000fe4000d000000 */
[----:B------:R-:W-:-:S04]  /*2bf0*/  USEL UR4, UR44, UR4, !UP0 ;  /* 0x000000042c047287 */ /* 0x000fc8000c000000 */
[----:B------:R-:W-:Y:S02]  /*2c00*/  UIADD3 UR6, UPT, UPT, UR5, -UR4, URZ ;  /* 0x8000000405067290 */ /* 0x000fe4000fffe0ff */
[----:B------:R-:W-:Y:S02]  /*2c10*/  UIADD3 UR4, UPT, UPT, -UR5, UR4, URZ ;  /* 0x0000000405047290 */ /* 0x000fe4000fffe1ff */
[----:B------:R-:W-:Y:S02]  /*2c20*/  UIMAD UR44, UR6, UR10, UR44 ;  /* 0x0000000a062c72a4 */ /* 0x000fe4000f8e022c */
[----:B------:R-:W-:-:S12]  /*2c30*/  UIMAD UR48, UR4, UR12, UR48 ;  /* 0x0000000c043072a4 */ /* 0x000fd8000f8e0230 */
.L_x_45:
[----:B------:R-:W-:Y:S01]  /*2c40*/  VIADD R11, R11, 0x1 ;  /* 0x000000010b0b7836 */ /* 0x000fe20000000000 */
[----:B------:R-:W-:Y:S01]  /*2c50*/  R2UR UR4, R86 ;  /* 0x00000000560472ca */ /* 0x000fe200000e0000 */
[----:B------:R-:W-:Y:S01]  /*2c60*/  UIADD3 UR20, UPT, UPT, UR48, UR63, URZ ;  /* 0x0000003f30147290 */ /* 0x000fe2000fffe0ff */
[----:B------:R-:W-:Y:S02]  /*2c70*/  PLOP3.LUT P2, PT, PT, PT, PT, 0x80, 0x8 ;  /* 0x000000000008781c */ /* 0x000fe40003f4f070 */
[----:B------:R-:W-:-:S04]  /*2c80*/  ISETP.NE.AND P0, PT, R11, 0x2, PT ;  /* 0x000000020b00780c */ /* 0x000fc80003f05270 */
[----:B------:R-:W-:Y:S02]  /*2c90*/  SEL R3, RZ, 0x1, P0 ;  /* 0x00000001ff037807 */ /* 0x000fe40000000000 */
[----:B------:R-:W-:Y:S02]  /*2ca0*/  SEL R11, R11, RZ, P0 ;  /* 0x000000ff0b0b7207 */ /* 0x000fe40000000000 */
[----:B------:R-:W-:Y:S01]  /*2cb0*/  LOP3.LUT R10, R10, R3, RZ, 0x3c, !PT ;  /* 0x000000030a0a7212 */ /* 0x000fe200078e3cff */
[----:B------:R-:W-:Y:S01]  /*2cc0*/  UIADD3 UR24, UPT, UPT, UR44, UR4, URZ ;  /* 0x000000042c187290 */ /* 0x000fe2000fffe0ff */
[----:B------:R-:W-:Y:S11]  /*2cd0*/  BRA.U UP1, `(.L_x_46) ;  /* 0xffffffed01907547 */ /* 0x000ff6000b83ffff */
[----:B------:R-:W-:Y:S01]  /*2ce0*/  UIADD3 UR21, UPT, UPT, UR21, 0x20, URZ ;  /* 0x0000002015157890 */ /* 0x000fe2000fffe0ff */
[----:B------:R-:W-:-:S03]  /*2cf0*/  SHF.L.U32 R3, R12, 0x1f, RZ ;  /* 0x0000001f0c037819 */ /* 0x000fc600000006ff */
[----:B------:R-:W-:-:S09]  /*2d00*/  ULEA UR4, UR29, UR21, 0x3 ;  /* 0x000000151d047291 */ /* 0x000fd2000f8e18ff */
[----:B------:R-:W2:Y:S02]  /*2d10*/  SYNCS.PHASECHK.TRANS64.TRYWAIT P0, [UR4], R3 ;  /* 0x00000003ff0075a7 */ /* 0x000ea40008001104 */
[----:B--2---:R-:W-:Y:S05]  /*2d20*/  @!P0 BRA `(.L_x_47) ;  /* 0x0000007400b08947 */ /* 0x004fea0003800000 */
.L_x_158:
[----:B------:R-:W-:-:S04]  /*2d30*/  UIADD3 UR4, UPT, UPT, UR29, 0x1, URZ ;  /* 0x000000011d047890 */ /* 0x000fc8000fffe0ff */
[----:B------:R-:W-:-:S04]  /*2d40*/  UISETP.NE.AND UP0, UPT, UR4, 0x4, UPT ;  /* 0x000000040400788c */ /* 0x000fc8000bf05270 */
[----:B------:R-:W-:Y:S02]  /*2d50*/  USEL UR6, URZ, 0x1, UP0 ;  /* 0x00000001ff067887 */ /* 0x000fe40008000000 */
[----:B------:R-:W-:-:S04]  /*2d60*/  USEL UR4, UR4, URZ, UP0 ;  /* 0x000000ff04047287 */ /* 0x000fc80008000000 */
[----:B------:R-:W-:Y:S01]  /*2d70*/  ULEA UR5, UR4, UR21, 0x3 ;  /* 0x0000001504057291 */ /* 0x000fe2000f8e18ff */
[----:B------:R-:W-:-:S04]  /*2d80*/  LOP3.LUT R2, R12, UR6, RZ, 0x3c, !PT ;  /* 0x000000060c027c12 */ /* 0x000fc8000f8e3cff */
[----:B-1----:R-:W-:-:S04]  /*2d90*/  SHF.L.U32 R3, R2, 0x1f, RZ ;  /* 0x0000001f02037819 */ /* 0x002fc800000006ff */
[----:B------:R-:W1:Y:S02]  /*2da0*/  SYNCS.PHASECHK.TRANS64.TRYWAIT P0, [UR5], R3 ;  /* 0x00000003ff0075a7 */ /* 0x000e640008001105 */
[----:B-1----:R-:W-:Y:S05]  /*2db0*/  @!P0 BRA `(.L_x_48) ;  /* 0x0000007400a48947 */ /* 0x002fea0003800000 */
.L_x_160:
        /* <DEDUP_REMOVED lines=9> */
.L_x_162:
[----:B------:R-:W-:-:S04]  /*2e50*/  UIADD3 UR4, UPT, UPT, UR4, 0x1, URZ ;  /* 0x0000000104047890 */ /* 0x000fc8000fffe0ff */
[----:B------:R-:W-:-:S04]  /*2e60*/  UISETP.NE.AND UP0, UPT, UR4, 0x4, UPT ;  /* 0x000000040400788c */ /* 0x000fc8000bf05270 */
[----:B------:R-:W-:Y:S02]  /*2e70*/  USEL UR5, URZ, 0x1, UP0 ;  /* 0x00000001ff057887 */ /* 0x000fe40008000000 */
[----:B------:R-:W-:-:S04]  /*2e80*/  USEL UR4, UR4, URZ, UP0 ;  /* 0x000000ff04047287 */ /* 0x000fc80008000000 */
[----:B------:R-:W-:Y:S01]  /*2e90*/  ULEA UR4, UR4, UR21, 0x3 ;  /* 0x0000001504047291 */ /* 0x000fe2000f8e18ff */
[----:B-1----:R-:W-:-:S04]  /*2ea0*/  LOP3.LUT R3, R2, UR5, RZ, 0x3c, !PT ;  /* 0x0000000502037c12 */ /* 0x002fc8000f8e3cff */
[----:B------:R-:W-:Y:S01]  /*2eb0*/  SHF.L.U32 R3, R3, 0x1f, RZ ;  /* 0x0000001f03037819 */ /* 0x000fe200000006ff */
[----:B------:R-:W-:-:S07]  /*2ec0*/  IMAD.U32 R0, RZ, RZ, UR4 ;  /* 0x00000004ff007e24 */ /* 0x000fce000f8e00ff */
.L_x_50:
[----:B-1----:R1:W2:Y:S02]  /*2ed0*/  SYNCS.PHASECHK.TRANS64.TRYWAIT P0, [R0+URZ], R3 ;  /* 0x00000003000075a7 */ /* 0x0022a400080011ff */
[----:B--2---:R-:W-:Y:S05]  /*2ee0*/  @!P0 NANOSLEEP.SYNCS 0x989680 ;  /* 0x009896800000895d */ /* 0x004fea0003900000 */
[----:B------:R-:W2:Y:S02]  /*2ef0*/  @!P0 SYNCS.PHASECHK.TRANS64 P0, [R0+URZ], R3 ;  /* 0x00000003000085a7 */ /* 0x000ea400080010ff */
[----:B--2---:R-:W-:Y:S05]  /*2f00*/  @P0 EXIT ;  /* 0x000000000000094d */ /* 0x004fea0003800000 */
[----:B------:R-:W-:Y:S05]  /*2f10*/  BRA `(.L_x_50) ;  /* 0xfffffffc00ec7947 */ /* 0x000fea000383ffff */
.L_x_22:
[----:B------:R-:W-:-:S04]  /*2f20*/  UISETP.NE.AND UP0, UPT, UR52, URZ, UPT ;  /* 0x000000ff3400728c */ /* 0x000fc8000bf05270 */
[----:B------:R-:W-:-:S09]  /*2f30*/  UISETP.NE.OR UP0, UPT, UR22, 0x1, UP0 ;  /* 0x000000011600788c */ /* 0x000fd20008705670 */
[----:B------:R-:W-:Y:S05]  /*2f40*/  BRA.U UP0, `(.L_x_51) ;  /* 0x0000000500487547 */ /* 0x000fea000b800000 */
[----:B------:R-:W-:Y:S01]  /*2f50*/  ISETP.GE.U32.AND P2, PT, R0, 0x8, PT ;  /* 0x000000080000780c */ /* 0x000fe20003f46070 */
[----:B------:R-:W-:Y:S01]  /*2f60*/  IMAD.MOV.U32 R12, RZ, RZ, 0x1 ;  /* 0x00000001ff0c7424 */ /* 0x000fe200078e00ff */
[----:B------:R-:W-:Y:S02]  /*2f70*/  CS2R R10, SRZ ;  /* 0x00000000000a7805 */ /* 0x000fe4000001ff00 */
[----:B------:R-:W-:Y:S01]  /*2f80*/  CS2R R8, SRZ ;  /* 0x0000000000087805 */ /* 0x000fe2000001ff00 */
[----:B------:R-:W-:Y:S01]  /*2f90*/  UMOV UR6, 0x400 ;  /* 0x0000040000067882 */ /* 0x000fe20000000000 */
[----:B------:R-:W-:Y:S01]  /*2fa0*/  UMOV UR5, URZ ;  /* 0x000000ff00057c82 */ /* 0x000fe20008000000 */
[----:B------:R-:W-:-:S12]  /*2fb0*/  ULEA UR6, UR52, UR6, 0x18 ;  /* 0x0000000634067291 */ /* 0x000fd8000f8ec0ff */
.L_x_55:
[----:B------:R-:W-:Y:S02]  /*2fc0*/  LEA R2, R8, UR6, 0x3 ;  /* 0x0000000608027c11 */ /* 0x000fe4000f8e18ff */
[----:B------:R-:W-:-:S03]  /*2fd0*/  SHF.L.U32 R5, R9, 0x1f, RZ ;  /* 0x0000001f09057819 */ /* 0x000fc600000006ff */
[----:B------:R-:W-:Y:S01]  /*2fe0*/  VIADD R4, R2, 0x100 ;  /* 0x0000010002047836 */ /* 0x000fe20000000000 */
[----:B------:R-:W2:Y:S02]  /*2ff0*/  SYNCS.PHASECHK.TRANS64.TRYWAIT P0, [R2+URZ+0xf0], R5 ;  /* 0x0000f005020075a7 */ /* 0x000ea400080011ff */
[----:B--2---:R-:W-:Y:S05]  /*3000*/  @!P0 BRA `(.L_x_52) ;  /* 0x0000007400408947 */ /* 0x004fea0003800000 */
.L_x_163:
[----:B------:R-:W-:Y:S01]  /*3010*/  ULEA UR4, UR5, UR6, 0x3 ;  /* 0x0000000605047291 */ /* 0x000fe2000f8e18ff */
[----:B------:R-:W-:Y:S02]  /*3020*/  PRMT R4, RZ, 0x654, R4 ;  /* 0x00000654ff047816 */ /* 0x000fe40000000004 */
[----:B--2---:R-:W-:Y:S01]  /*3030*/  SHF.L.U32 R5, R12, 0x1f, RZ ;  /* 0x0000001f0c057819 */ /* 0x004fe200000006ff */
[----:B------:R-:W-:Y:S01]  /*3040*/  UIADD3 UR7, UPT, UPT, UR4, 0x90, URZ ;  /* 0x0000009004077890 */ /* 0x000fe2000fffe0ff */
[----:B------:R2:W-:Y:S05]  /*3050*/  SYNCS.ARRIVE.TRANS64.RED.A1T0 RZ, [R4+URZ], RZ ;  /* 0x000000ff04ff79a7 */ /* 0x0005ea00081004ff */
[----:B------:R-:W-:Y:S01]  /*3060*/  IMAD.U32 R7, RZ, RZ, UR7 ;  /* 0x00000007ff077e24 */ /* 0x000fe2000f8e00ff */
[----:B------:R-:W3:Y:S04]  /*3070*/  SYNCS.PHASECHK.TRANS64.TRYWAIT P0, [UR4+0xa0], R5 ;  /* 0x0000a005ff0075a7 */ /* 0x000ee80008001104 */
[----:B------:R-:W-:Y:S01]  /*3080*/  PRMT R6, R0, 0x654, R7 ;  /* 0x0000065400067816 */ /* 0x000fe20000000007 */
[----:B--2---:R-:W-:Y:S01]  /*3090*/  @!P2 IMAD.MOV.U32 R4, RZ, RZ, 0x10 ;  /* 0x00000010ff04a424 */ /* 0x004fe200078e00ff */
[----:B---3--:R-:W-:Y:S06]  /*30a0*/  @!P0 BRA `(.L_x_53) ;  /* 0x00000074002c8947 */ /* 0x008fec0003800000 */
.L_x_165:
[----:B------:R-:W-:Y:S01]  /*30b0*/  ULEA UR8, UR5, UR6, 0x4 ;  /* 0x0000000605087291 */ /* 0x000fe2000f8e20ff */
[----:B------:R-:W-:Y:S01]  /*30c0*/  SEL R3, R6, R3, !P2 ;  /* 0x0000000306037207 */ /* 0x000fe20005000000 */
[----:B------:R-:W-:Y:S01]  /*30d0*/  UIADD3 UR9, UPT, UPT, UR4, 0x90, URZ ;  /* 0x0000009004097890 */ /* 0x000fe2000fffe0ff */
[----:B--2---:R-:W-:Y:S01]  /*30e0*/  LEA R2, R11, UR6, 0x3 ;  /* 0x000000060b027c11 */ /* 0x004fe2000f8e18ff */
[----:B------:R-:W-:Y:S01]  /*30f0*/  UIADD3 UR8, UPT, UPT, UR8, 0x120, URZ ;  /* 0x0000012008087890 */ /* 0x000fe2000fffe0ff */
[----:B------:R-:W-:Y:S01]  /*3100*/  SHF.L.U32 R5, R10, 0x1f, RZ ;  /* 0x0000001f0a057819 */ /* 0x000fe200000006ff */
[----:B------:R2:W-:Y:S01]  /*3110*/  @!P2 SYNCS.ARRIVE.TRANS64.RED RZ, [R3+URZ], R4 ;  /* 0x0000000403ffa9a7 */ /* 0x0005e200080004ff */
[----:B------:R-:W-:Y:S01]  /*3120*/  UIADD3 UR4, UPT, UPT, UR5, 0x1, URZ ;  /* 0x0000000105047890 */ /* 0x000fe2000fffe0ff */
[----:B------:R-:W-:-:S03]  /*3130*/  VIADD R8, R8, 0x1 ;  /* 0x0000000108087836 */ /* 0x000fc60000000000 */
[----:B------:R-:W-:Y:S02]  /*3140*/  UISETP.NE.AND UP0, UPT, UR4, 0x2, UPT ;  /* 0x000000020400788c */ /* 0x000fe4000bf05270 */
[----:B------:R-:W-:Y:S06]  /*3150*/  UGETNEXTWORKID.BROADCAST [UR8], [UR9] ;  /* 0x00000000080073ca */ /* 0x000fec0008000100 */
[----:B------:R-:W-:Y:S01]  /*3160*/  USEL UR7, URZ, 0x1, UP0 ;  /* 0x00000001ff077887 */ /* 0x000fe20008000000 */
[----:B------:R-:W-:Y:S01]  /*3170*/  ISETP.NE.AND P0, PT, R8, 0x2, PT ;  /* 0x000000020800780c */ /* 0x000fe20003f05270 */
[----:B------:R-:W-:Y:S01]  /*3180*/  USEL UR5, UR4, URZ, UP0 ;  /* 0x000000ff04057287 */ /* 0x000fe20008000000 */
[----:B------:R-:W3:Y:S03]  /*3190*/  SYNCS.PHASECHK.TRANS64.TRYWAIT P1, [R2+URZ+0x90], R5 ;  /* 0x00009005020075a7 */ /* 0x000ee600080211ff */
[----:B------:R-:W-:Y:S01]  /*31a0*/  LOP3.LUT R12, R12, UR7, RZ, 0x3c, !PT ;  /* 0x000000070c0c7c12 */ /* 0x000fe2000f8e3cff */
[----:B--23--:R-:W-:Y:S07]  /*31b0*/  @!P1 BRA `(.L_x_54) ;  /* 0x0000007400009947 */ /* 0x00cfee0003800000 */
.L_x_166:
[C---:B------:R-:W-:Y:S01]  /*31c0*/  LEA R4, R11.reuse, UR6, 0x4 ;  /* 0x000000060b047c11 */ /* 0x040fe2000f8e20ff */
[----:B--2---:R-:W-:Y:S01]  /*31d0*/  VIADD R2, R2, 0xa0 ;  /* 0x000000a002027836 */ /* 0x004fe20000000000 */
[----:B------:R-:W-:Y:S01]  /*31e0*/  SEL R8, R8, RZ, P0 ;  /* 0x000000ff08087207 */ /* 0x000fe20000000000 */
[----:B------:R-:W-:-:S03]  /*31f0*/  VIADD R11, R11, 0x1 ;  /* 0x000000010b0b7836 */ /* 0x000fc60000000000 */
[----:B------:R-:W2:Y:S01]  /*3200*/  LDS.128 R4, [R4+0x120] ;  /* 0x0001200004047984 */ /* 0x000ea20000000c00 */
[----:B------:R-:W-:Y:S02]  /*3210*/  PRMT R2, RZ, 0x654, R2 ;  /* 0x00000654ff027816 */ /* 0x000fe40000000002 */
[C---:B------:R-:W-:Y:S01]  /*3220*/  ISETP.NE.AND P1, PT, R11.reuse, 0x2, PT ;  /* 0x000000020b00780c */ /* 0x040fe20003f25270 */
[----:B------:R-:W-:Y:S01]  /*3230*/  @!PT LDS RZ, [RZ] ;  /* 0x00000000fffff984 */ /* 0x000fe20000000800 */
[----:B------:R-:W-:Y:S01]  /*3240*/  @!PT LDS RZ, [RZ] ;  /* 0x00000000fffff984 */ /* 0x000fe20000000800 */
[----:B------:R-:W-:Y:S01]  /*3250*/  @!PT LDS RZ, [RZ] ;  /* 0x00000000fffff984 */ /* 0x000fe20000000800 */
[----:B------:R-:W-:Y:S01]  /*3260*/  @!PT LDS RZ, [RZ] ;  /* 0x00000000fffff984 */ /* 0x000fe20000000800 */
[----:B------:R3:W-:Y:S06]  /*3270*/  MEMBAR.ALL.CTA ;  /* 0x0000000000007992 */ /* 0x0007ec0000008000 */
[----:B---3--:R-:W3:Y:S01]  /*3280*/  FENCE.VIEW.ASYNC.S ;  /* 0x00000000000073c6 */ /* 0x008ee20000000000 */
[----:B------:R-:W-:Y:S01]  /*3290*/  SEL R11, R11, RZ, P1 ;  /* 0x000000ff0b0b7207 */ /* 0x000fe20000800000 */
[----:B---3--:R3:W-:Y:S01]  /*32a0*/  SYNCS.ARRIVE.TRANS64.RED.A1T0 RZ, [R2+URZ], RZ ;  /* 0x000000ff02ff79a7 */ /* 0x0087e200081004ff */
[----:B--2---:R-:W-:-:S02]  /*32b0*/  LOP3.LUT P3, RZ, R6, 0x1, RZ, 0xc0, !PT ;  /* 0x0000000106ff7812 */ /* 0x004fc4000786c0ff */
[----:B------:R-:W-:-:S04]  /*32c0*/  SEL R5, RZ, 0x1, P1 ;  /* 0x00000001ff057807 */ /* 0x000fc80000800000 */
[----:B------:R-:W-:Y:S02]  /*32d0*/  LOP3.LUT R10, R10, R5, RZ, 0x3c, !PT ;  /* 0x000000050a0a7212 */ /* 0x000fe400078e3cff */
[----:B---3--:R-:W-:-:S04]  /*32e0*/  SEL R2, RZ, 0x1, P0 ;  /* 0x00000001ff027807 */ /* 0x008fc80000000000 */
[----:B------:R-:W-:Y:S01]  /*32f0*/  LOP3.LUT R9, R9, R2, RZ, 0x3c, !PT ;  /* 0x0000000209097212 */ /* 0x000fe200078e3cff */
[----:B------:R-:W-:Y:S06]  /*3300*/  @P3 BRA `(.L_x_55) ;  /* 0xfffffffc002c3947 */ /* 0x000fec000383ffff */
[----:B------:R-:W-:Y:S01]  /*3310*/  ULEA UR4, UR5, UR6, 0x3 ;  /* 0x0000000605047291 */ /* 0x000fe2000f8e18ff */
[----:B------:R-:W-:-:S08]  /*3320*/  SHF.L.U32 R3, R12, 0x1f, RZ ;  /* 0x0000001f0c037819 */ /* 0x000fd000000006ff */
[----:B------:R-:W2:Y:S02]  /*3330*/  SYNCS.PHASECHK.TRANS64 P0, [UR4+0xa0], R3 ;  /* 0x0000a003ff0075a7 */ /* 0x000ea40008001004 */
[----:B--2---:R-:W-:Y:S05]  /*3340*/  @P0 BRA `(.L_x_56) ;  /* 0x0000000000080947 */ /* 0x004fea0003800000 */
[----:B------:R-:W2:Y:S02]  /*3350*/  SYNCS.PHASECHK.TRANS64.TRYWAIT P0, [UR4+0xa0], R3 ;  /* 0x0000a003ff0075a7 */ /* 0x000ea40008001104 */
[----:B--2---:R-:W-:Y:S05]  /*3360*/  @!P0 BRA `(.L_x_57) ;  /* 0x0000007000a88947 */ /* 0x004fea0003800000 */
.L_x_56:
[----:B------:R-:W-:-:S04]  /*3370*/  UIADD3 UR7, UPT, UPT, UR5, 0x1, URZ ;  /* 0x0000000105077890 */ /* 0x000fc8000fffe0ff */
[----:B------:R-:W-:-:S04]  /*3380*/  UISETP.NE.AND UP0, UPT, UR7, 0x2, UPT ;  /* 0x000000020700788c */ /* 0x000fc8000bf05270 */
[----:B------:R-:W-:Y:S02]  /*3390*/  USEL UR8, URZ, 0x1, UP0 ;  /* 0x00000001ff087887 */ /* 0x000fe40008000000 */
[----:B------:R-:W-:-:S04]  /*33a0*/  USEL UR7, UR7, URZ, UP0 ;  /* 0x000000ff07077287 */ /* 0x000fc80008000000 */
[----:B------:R-:W-:Y:S01]  /*33b0*/  ULEA UR7, UR7, UR6, 0x3 ;  /* 0x0000000607077291 */ /* 0x000fe2000f8e18ff */
[----:B--2---:R-:W-:-:S04]  /*33c0*/  LOP3.LUT R3, R12, UR8, RZ, 0x3c, !PT ;  /* 0x000000080c037c12 */ /* 0x004fc8000f8e3cff */
[----:B------:R-:W-:-:S04]  /*33d0*/  SHF.L.U32 R0, R3, 0x1f, RZ ;  /* 0x0000001f03007819 */ /* 0x000fc800000006ff */
[----:B------:R-:W2:Y:S02]  /*33e0*/  SYNCS.PHASECHK.TRANS64 P0, [UR7+0xa0], R0 ;  /* 0x0000a000ff0075a7 */ /* 0x000ea40008001007 */
[----:B-12---:R-:W-:Y:S05]  /*33f0*/  @P0 EXIT ;  /* 0x000000000000094d */ /* 0x006fea0003800000 */
[----:B------:R-:W-:Y:S02]  /*3400*/  SHF.L.U32 R3, R3, 0x1f, RZ ;  /* 0x0000001f03037819 */ /* 0x000fe400000006ff */
[----:B------:R-:W-:-:S07]  /*3410*/  MOV R0, UR7 ;  /* 0x0000000700007c02 */ /* 0x000fce0008000f00 */
.L_x_58:
[----:B-1----:R1:W2:Y:S02]  /*3420*/  SYNCS.PHASECHK.TRANS64.TRYWAIT P0, [R0+URZ+0xa0], R3 ;  /* 0x0000a003000075a7 */ /* 0x0022a400080011ff */
[----:B--2---:R-:W-:Y:S05]  /*3430*/  @!P0 NANOSLEEP.SYNCS 0x989680 ;  /* 0x009896800000895d */ /* 0x004fea0003900000 */
[----:B------:R-:W2:Y:S02]  /*3440*/  @!P0 SYNCS.PHASECHK.TRANS64 P0, [R0+URZ+0xa0], R3 ;  /* 0x0000a003000085a7 */ /* 0x000ea400080010ff */
[----:B--2---:R-:W-:Y:S05]  /*3450*/  @P0 EXIT ;  /* 0x000000000000094d */ /* 0x004fea0003800000 */
[----:B------:R-:W-:Y:S05]  /*3460*/  BRA `(.L_x_58) ;  /* 0xfffffffc00ec7947 */ /* 0x000fea000383ffff */
.L_x_51:
[----:B------:R-:W-:Y:S05]  /*3470*/  BRA.U UP6, `(.L_x_59) ;  /* 0x0000001506487547 */ /* 0x000fea000b800000 */
[----:B------:R-:W-:Y:S01]  /*3480*/  UMOV UR4, 0x40 ;  /* 0x0000004000047882 */ /* 0x000fe20000000000 */
[----:B------:R-:W-:Y:S01]  /*3490*/  NOP ;  /* 0x0000000000007918 */ /* 0x000fe20000000000 */
[----:B------:R-:W-:Y:S01]  /*34a0*/  ULEA UR5, UR52, UR4, 0x18 ;  /* 0x0000000434057291 */ /* 0x000fe2000f8ec0ff */
[----:B------:R-:W-:Y:S02]  /*34b0*/  UMOV UR6, 0x400 ;  /* 0x0000040000067882 */ /* 0x000fe40000000000 */
[----:B------:R-:W-:-:S06]  /*34c0*/  ULEA UR6, UR52, UR6, 0x18 ;  /* 0x0000000634067291 */ /* 0x000fcc000f8ec0ff */
[----:B------:R-:W2:Y:S02]  /*34d0*/  LDS.U8 R0, [UR5+0x1c] ;  /* 0x00001c05ff007984 */ /* 0x000ea40008000000 */
[----:B--2---:R-:W-:-:S13]  /*34e0*/  ISETP.NE.AND P0, PT, R0, RZ, PT ;  /* 0x000000ff0000720c */ /* 0x004fda0003f05270 */
[----:B------:R-:W-:Y:S05]  /*34f0*/  @P0 BRA `(.L_x_60) ;  /* 0x0000000400080947 */ /* 0x000fea0003800000 */
[----:B------:R-:W-:Y:S02]  /*3500*/  UISETP.NE.U32.AND UP1, UPT, UR68, 0x1, UPT ;  /* 0x000000014400788c */ /* 0x000fe4000bf25070 */
[----:B------:R-:W-:-:S07]  /*3510*/  UIADD3 UR7, UPT, UPT, UR5, 0x8, URZ ;  /* 0x0000000805077890 */ /* 0x000fce000fffe0ff */
[----:B------:R-:W-:Y:S05]  /*3520*/  BRA.U !UP1, `(.L_x_61) ;  /* 0x00000001099c7547 */ /* 0x000fea000b800000 */
[----:B------:R-:W-:Y:S01]  /*3530*/  ELECT P0, URZ, PT ;  /* 0x0000000000ff782f */ /* 0x000fe20003800000 */
[----:B------:R-:W-:-:S12]  /*3540*/  BSSY B0, `(.L_x_61) ;  /* 0x0000025000007945 */ /* 0x000fd80003800000 */
[----:B------:R-:W-:Y:S05]  /*3550*/  @!P0 BRA `(.L_x_62) ;  /* 0x00000000008c8947 */ /* 0x000fea0003800000 */
[----:B------:R-:W-:-:S05]  /*3560*/  UMOV UR4, 0x10 ;  /* 0x0000001000047882 */ /* 0x000fca0000000000 */
[----:B------:R-:W-:Y:S04]  /*3570*/  DEPBAR.LE SB2, 0x36 ;  /* 0x0000ad800000791a */ /* 0x000fe80000000000 */
[----:B------:R-:W2:Y:S02]  /*3580*/  UTCATOMSWS.2CTA.FIND_AND_SET.ALIGN UP0, UR4, UR4 ;  /* 0x00000004000475e3 */ /* 0x000ea40008200800 */
[----:B--2---:R-:W-:Y:S01]  /*3590*/  MOV R11, UR4 ;  /* 0x00000004000b7c02 */ /* 0x004fe20008000f00 */
[----:B------:R-:W-:Y:S06]  /*35a0*/  BRA.U UP0, `(.L_x_63) ;  /* 0x0000000100187547 */ /* 0x000fec000b800000 */
.L_x_64:
[----:B------:R-:W-:Y:S05]  /*35b0*/  NANOSLEEP 0x64 ;  /* 0x000000640000795d */ /* 0x000fea0003800000 */
[----:B------:R-:W-:-:S05]  /*35c0*/  UMOV UR4, 0x10 ;  /* 0x0000001000047882 */ /* 0x000fca0000000000 */
[----:B------:R-:W-:Y:S04]  /*35d0*/  DEPBAR.LE SB2, 0x36 ;  /* 0x0000ad800000791a */ /* 0x000fe80000000000 */
[----:B------:R-:W2:Y:S02]  /*35e0*/  UTCATOMSWS.2CTA.FIND_AND_SET.ALIGN UP0, UR4, UR4 ;  /* 0x00000004000475e3 */ /* 0x000ea40008200800 */
[----:B--2---:R-:W-:Y:S01]  /*35f0*/  MOV R11, UR4 ;  /* 0x00000004000b7c02 */ /* 0x004fe20008000f00 */
[----:B------:R-:W-:Y:S05]  /*3600*/  BRA.U !UP0, `(.L_x_64) ;  /* 0xfffffffd08e87547 */ /* 0x000fea000b83ffff */
.L_x_63:
[----:B------:R-:W2:Y:S01]  /*3610*/  LDS R7, [UR5+0x10] ;  /* 0x00001005ff077984 */ /* 0x000ea20008000800 */
[----:B------:R-:W-:Y:S01]  /*3620*/  IMAD.U32 R5, RZ, RZ, UR6 ;  /* 0x00000006ff057e24 */ /* 0x000fe2000f8e00ff */
[----:B------:R-:W-:-:S03]  /*3630*/  MOV R4, UR69 ;  /* 0x0000004500047c02 */ /* 0x000fc60008000f00 */
[----:B------:R-:W-:Y:S01]  /*3640*/  VIADD R5, R5, 0x140 ;  /* 0x0000014005057836 */ /* 0x000fe20000000000 */
[----:B--2---:R-:W-:-:S04]  /*3650*/  SHF.L.U32 R7, R7, 0x1f, RZ ;  /* 0x0000001f07077819 */ /* 0x004fc800000006ff */
[----:B------:R-:W2:Y:S02]  /*3660*/  SYNCS.PHASECHK.TRANS64.TRYWAIT P0, [UR5+0x8], R7 ;  /* 0x00000807ff0075a7 */ /* 0x000ea40008001105 */
[----:B--2---:R-:W-:Y:S05]  /*3670*/  @P0 BRA `(.L_x_65) ;  /* 0x0000000000080947 */ /* 0x004fea0003800000 */
[----:B------:R-:W2:Y:S02]  /*3680*/  SYNCS.PHASECHK.TRANS64.TRYWAIT P0, [UR5+0x8], R7 ;  /* 0x00000807ff0075a7 */ /* 0x000ea40008001105 */
[----:B--2---:R-:W-:Y:S05]  /*3690*/  @!P0 BRA `(.L_x_66) ;  /* 0x0000006c00f48947 */ /* 0x004fea0003800000 */
.L_x_65:
[----:B--2---:R-:W-:Y:S01]  /*36a0*/  HFMA2 R0, -RZ, RZ, 0, 5.9604644775390625e-08 ;  /* 0x00000001ff007431 */ /* 0x004fe200000001ff */
[----:B------:R-:W-:Y:S01]  /*36b0*/  UPRMT UR4, UR69, 0x654, UR7 ;  /* 0x0000065445047896 */ /* 0x000fe20008000007 */
[----:B------:R-:W-:Y:S01]  /*36c0*/  IMAD.MOV.U32 R8, RZ, RZ, 0xffff ;  /* 0x0000ffffff087424 */ /* 0x000fe200078e00ff */
[----:B------:R-:W-:Y:S01]  /*36d0*/  PRMT R4, R4, 0x654, R5 ;  /* 0x0000065404047816 */ /* 0x000fe20000000005 */
[----:B------:R-:W-:Y:S02]  /*36e0*/  IMAD.MOV.U32 R6, RZ, RZ, 0x4 ;  /* 0x00000004ff067424 */ /* 0x000fe400078e00ff */
[----:B------:R-:W-:Y:S01]  /*36f0*/  IMAD.SHL.U32 R9, R11, 0x20, RZ ;  /* 0x000000200b097824 */ /* 0x000fe200078e00ff */
[----:B------:R-:W-:Y:S02]  /*3700*/  MOV R5, UR4 ;  /* 0x0000000400057c02 */ /* 0x000fe40008000f00 */
[-C--:B------:R-:W-:Y:S01]  /*3710*/  SHF.L.U32 R8, R8, R11.reuse, RZ ;  /* 0x0000000b08087219 */ /* 0x080fe200000006ff */
[----:B------:R2:W-:Y:S01]  /*3720*/  SYNCS.ARRIVE.TRANS64.RED RZ, [UR4], R6 ;  /* 0x00000006ffff79a7 */ /* 0x0005e20008000404 */
[----:B------:R-:W-:Y:S01]  /*3730*/  SHF.L.U32 R7, R0, R11, RZ ;  /* 0x0000000b00077219 */ /* 0x000fe200000006ff */
[----:B------:R2:W-:Y:S04]  /*3740*/  STS [UR6+0x140], R9 ;  /* 0x00014009ff007988 */ /* 0x0005e80008000806 */
[----:B------:R2:W-:Y:S04]  /*3750*/  STAS [R4.64], R11 ;  /* 0x0000000b04007dbd */ /* 0x0005e8000c0008ff */
[----:B------:R2:W-:Y:S04]  /*3760*/  ATOMS.OR RZ, [UR5+0x14], R8 ;  /* 0x00001408ffff798c */ /* 0x0005e8000b000005 */
[----:B------:R2:W-:Y:S04]  /*3770*/  ATOMS.OR RZ, [UR5+0x18], R7 ;  /* 0x00001807ffff798c */ /* 0x0005e8000b000005 */
[----:B------:R2:W-:Y:S02]  /*3780*/  ATOMS.XOR RZ, [UR5+0x10], R0 ;  /* 0x00001000ffff798c */ /* 0x0005e4000b800005 */
.L_x_62:
[----:B-1----:R-:W-:Y:S05]  /*3790*/  BSYNC B0 ;  /* 0x0000000000007941 */ /* 0x002fea0003800000 */
.L_x_61:
[----:B------:R-:W-:Y:S05]  /*37a0*/  BRA.U UP1, `(.L_x_67) ;  /* 0x00000001016c7547 */ /* 0x000fea000b800000 */
[----:B------:R-:W-:-:S03]  /*37b0*/  UMOV UR4, 0xffffffff ;  /* 0xffffffff00047882 */ /* 0x000fc60000000000 */
[----:B------:R-:W-:Y:S05]  /*37c0*/  BRA.DIV UR4, `(.L_x_68) ;  /* 0x0000006e04c07947 */ /* 0x000fea000b800000 */
[----:B------:R-:W-:-:S13]  /*37d0*/  ELECT P0, URZ, PT ;  /* 0x0000000000ff782f */ /* 0x000fda0003800000 */
.L_x_170:
[----:B------:R-:W-:Y:S05]  /*37e0*/  @!P0 BRA `(.L_x_67) ;  /* 0x00000000005c8947 */ /* 0x000fea0003800000 */
[----:B--2---:R-:W2:Y:S02]  /*37f0*/  LDS R5, [UR5+0x10] ;  /* 0x00001005ff057984 */ /* 0x004ea40008000800 */
[----:B--2---:R-:W-:-:S04]  /*3800*/  SHF.L.U32 R5, R5, 0x1f, RZ ;  /* 0x0000001f05057819 */ /* 0x004fc800000006ff */
[----:B------:R-:W2:Y:S02]  /*3810*/  SYNCS.PHASECHK.TRANS64.TRYWAIT P0, [UR5+0x8], R5 ;  /* 0x00000805ff0075a7 */ /* 0x000ea40008001105 */
[----:B--2---:R-:W-:Y:S05]  /*3820*/  @P0 BRA `(.L_x_69) ;  /* 0x0000000000080947 */ /* 0x004fea0003800000 */
[----:B------:R-:W2:Y:S02]  /*3830*/  SYNCS.PHASECHK.TRANS64.TRYWAIT P0, [UR5+0x8], R5 ;  /* 0x00000805ff0075a7 */ /* 0x000ea40008001105 */
[----:B--2---:R-:W-:Y:S05]  /*3840*/  @!P0 BRA `(.L_x_70) ;  /* 0x0000006c00c48947 */ /* 0x004fea0003800000 */
.L_x_69:
[----:B------:R-:W3:Y:S01]  /*3850*/  LDS R7, [UR6+0x140] ;  /* 0x00014006ff077984 */ /* 0x000ee20008000800 */
[----:B--2---:R-:W-:Y:S02]  /*3860*/  HFMA2 R0, -RZ, RZ, 0, 5.9604644775390625e-08 ;  /* 0x00000001ff007431 */ /* 0x004fe400000001ff */
[----:B------:R-:W-:Y:S01]  /*3870*/  IMAD.MOV.U32 R4, RZ, RZ, 0xffff ;  /* 0x0000ffffff047424 */ /* 0x000fe200078e00ff */
[----:B------:R-:W-:Y:S01]  /*3880*/  UPRMT UR4, UR69, 0x654, UR7 ;  /* 0x0000065445047896 */ /* 0x000fe20008000007 */
[----:B---3--:R-:W-:-:S03]  /*3890*/  IMAD.SHL.U32 R5, R7, 0x20, RZ ;  /* 0x0000002007057824 */ /* 0x008fc600078e00ff */
[-C--:B------:R-:W-:Y:S02]  /*38a0*/  SHF.L.U32 R4, R4, R7.reuse, RZ ;  /* 0x0000000704047219 */ /* 0x080fe400000006ff */
[----:B------:R-:W-:Y:S01]  /*38b0*/  SHF.L.U32 R7, R0, R7, RZ ;  /* 0x0000000700077219 */ /* 0x000fe200000006ff */
[----:B------:R3:W-:Y:S04]  /*38c0*/  STS [UR6+0x140], R5 ;  /* 0x00014005ff007988 */ /* 0x0007e80008000806 */
[----:B------:R3:W-:Y:S04]  /*38d0*/  ATOMS.OR RZ, [UR5+0x14], R4 ;  /* 0x00001404ffff798c */ /* 0x0007e8000b000005 */
[----:B------:R3:W-:Y:S01]  /*38e0*/  ATOMS.OR RZ, [UR5+0x18], R7 ;  /* 0x00001807ffff798c */ /* 0x0007e2000b000005 */
[----:B------:R-:W-:Y:S03]  /*38f0*/  SYNCS.ARRIVE.TRANS64.RED.A1T0 RZ, [UR4], RZ ;  /* 0x000000ffffff79a7 */ /* 0x000fe60008100404 */
[----:B------:R3:W-:Y:S01]  /*3900*/  ATOMS.XOR RZ, [UR5+0x10], R0 ;  /* 0x00001000ffff798c */ /* 0x0007e2000b800005 */
[----:B------:R-:W-:Y:S05]  /*3910*/  BRA `(.L_x_67) ;  /* 0x0000000000107947 */ /* 0x000fea0003800000 */
.L_x_60:
[----:B------:R-:W-:Y:S02]  /*3920*/  MOV R0, 0xffffffff ;  /* 0xffffffff00007802 */ /* 0x000fe40000000f00 */
[----:B------:R-:W-:-:S03]  /*3930*/  MOV R4, 0x3960 ;  /* 0x0000396000047802 */ /* 0x000fc60000000f00 */
[----:B------:R2:W-:Y:S04]  /*3940*/  STS [UR6+0x140], R0 ;  /* 0x00014000ff007988 */ /* 0x0005e80008000806 */
[----:B-12--5:R-:W-:Y:S05]  /*3950*/  CALL.REL.NOINC `($__internal_1_$__cuda_sm10x_tcgen05_guardrail_trap_phase_invalid_during_alloc) ;  /* 0x0000007400987944 */ /* 0x026fea0003c00000 */
.L_x_67:
[----:B------:R-:W-:Y:S05]  /*3960*/  WARPSYNC.ALL ;  /* 0x0000000000007948 */ /* 0x000fea0003800000 */
[----:B------:R-:W4:Y:S01]  /*3970*/  S2UR UR4, SR_CgaCtaId ;  /* 0x00000000000479c3 */ /* 0x000f220000008800 */
[----:B------:R-:W-:Y:S01]  /*3980*/  UMOV UR41, 0x400 ;  /* 0x0000040000297882 */ /* 0x000fe20000000000 */
[----:B------:R-:W-:-:S06]  /*3990*/  NOP ;  /* 0x0000000000007918 */ /* 0x000fcc0000000000 */
[----:B------:R-:W-:Y:S06]  /*39a0*/  BAR.ARV 0x6, 0xa0 ;  /* 0x0182800000007b1d */ /* 0x000fec0000002000 */
[----:B------:R-:W1:Y:S01]  /*39b0*/  LDCU UR6, c[0x0][0x38c] ;  /* 0x00007180ff0677ac */ /* 0x000e620008000800 */
[----:B------:R-:W-:Y:S01]  /*39c0*/  LOP3.LUT R3, R3, 0xffff, RZ, 0xc0, !PT ;  /* 0x0000ffff03037812 */ /* 0x000fe200078ec0ff */
[----:B--2---:R-:W-:Y:S01]  /*39d0*/  IMAD.MOV.U32 R9, RZ, RZ, 0x1 ;  /* 0x00000001ff097424 */ /* 0x004fe200078e00ff */
[----:B------:R-:W-:Y:S01]  /*39e0*/  LOP3.LUT R2, R2, 0xffff, RZ, 0xc0, !PT ;  /* 0x0000ffff02027812 */ /* 0x000fe200078ec0ff */
[----:B------:R-:W-:Y:S01]  /*39f0*/  IMAD.MOV.U32 R8, RZ, RZ, RZ ;  /* 0x000000ffff087224 */ /* 0x000fe200078e00ff */
[----:B------:R-:W-:Y:S01]  /*3a00*/  R2UR UR43, R3 ;  /* 0x00000000032b72ca */ /* 0x000fe200000e0000 */
[----:B------:R-:W-:Y:S01]  /*3a10*/  UMOV UR47, URZ ;  /* 0x000000ff002f7c82 */ /* 0x000fe20008000000 */
[----:B------:R-:W-:-:S02]  /*3a20*/  R2UR UR65, R2 ;  /* 0x00000000024172ca */ /* 0x000fc400000e0000 */
[----:B------:R-:W-:Y:S01]  /*3a30*/  CS2R R2, SRZ ;  /* 0x0000000000027805 */ /* 0x000fe2000001ff00 */
[----:B------:R-:W-:Y:S01]  /*3a40*/  UMOV UR38, URZ ;  /* 0x000000ff00267c82 */ /* 0x000fe20008000000 */
[----:B----4-:R-:W-:Y:S01]  /*3a50*/  ULEA UR41, UR4, UR41, 0x18 ;  /* 0x0000002904297291 */ /* 0x010fe2000f8ec0ff */
[----:B------:R-:W-:Y:S01]  /*3a60*/  UMOV UR37, URZ ;  /* 0x000000ff00257c82 */ /* 0x000fe20008000000 */
[----:B------:R-:W-:Y:S02]  /*3a70*/  UISETP.NE.AND UP3, UPT, UR68, URZ, UPT ;  /* 0x000000ff4400728c */ /* 0x000fe4000bf65270 */
[----:B------:R-:W-:Y:S02]  /*3a80*/  UIADD3 UR5, UPT, UPT, UR41, 0x8400, URZ ;  /* 0x0000840029057890 */ /* 0x000fe4000fffe0ff */
[----:B------:R-:W-:-:S03]  /*3a90*/  UIADD3 UR4, UPT, UPT, UR41, 0x18400, URZ ;  /* 0x0001840029047890 */ /* 0x000fc6000fffe0ff */
[----:B---3--:R-:W2:Y:S01]  /*3aa0*/  LDS R0, [UR41+0x140] ;  /* 0x00014029ff007984 */ /* 0x008ea20008000800 */
[----:B-1----:R-:W-:Y:S02]  /*3ab0*/  UIADD3 UR6, UPT, UPT, UR6, 0x7f, URZ ;  /* 0x0000007f06067890 */ /* 0x002fe4000fffe0ff */
[----:B------:R-:W-:Y:S02]  /*3ac0*/  USHF.R.U32.HI UR5, URZ, 0x4, UR5 ;  /* 0x00000004ff057899 */ /* 0x000fe40008011605 */
[----:B------:R-:W-:Y:S02]  /*3ad0*/  USHF.R.S32.HI UR64, URZ, 0x1f, UR6 ;  /* 0x0000001fff407899 */ /* 0x000fe40008011406 */
[----:B------:R-:W-:Y:S02]  /*3ae0*/  USHF.R.U32.HI UR4, URZ, 0x4, UR4 ;  /* 0x00000004ff047899 */ /* 0x000fe40008011604 */
[----:B------:R-:W-:Y:S02]  /*3af0*/  ULEA.HI UR64, UR64, UR6, URZ, 0x7 ;  /* 0x0000000640407291 */ /* 0x000fe4000f8f38ff */
[----:B------:R-:W-:-:S02]  /*3b00*/  ULOP3.LUT UR5, UR5, 0x3fff, URZ, 0xc0, !UPT ;  /* 0x00003fff05057892 */ /* 0x000fc4000f8ec0ff */
[----:B------:R-:W-:Y:S02]  /*3b10*/  USHF.R.S32.HI UR64, URZ, 0x7, UR64 ;  /* 0x00000007ff407899 */ /* 0x000fe40008011440 */
[----:B------:R-:W-:Y:S02]  /*3b20*/  ULOP3.LUT UR45, UR4, 0x3fff, URZ, 0xc0, !UPT ;  /* 0x00003fff042d7892 */ /* 0x000fe4000f8ec0ff */
[----:B------:R-:W-:Y:S01]  /*3b30*/  UISETP.LT.AND UP0, UPT, UR64, 0x1, UPT ;  /* 0x000000014000788c */ /* 0x000fe2000bf01270 */
[----:B------:R-:W-:Y:S01]  /*3b40*/  UMOV UR62, 0x0 ;  /* 0x00000000003e7882 */ /* 0x000fe20000000000 */
        /* <DEDUP_REMOVED lines=9> */
[----:B------:R-:W-:-:S02]  /*3be0*/  ULOP3.LUT UR44, UR5, 0x10000, URZ, 0xfc, !UPT ;  /* 0x00010000052c7892 */ /* 0x000fc4000f8efcff */
[----:B------:R-:W-:Y:S02]  /*3bf0*/  ULOP3.LUT UR45, UR45, 0x10000, URZ, 0xfc, !UPT ;  /* 0x000100002d2d7892 */ /* 0x000fe4000f8efcff */
[----:B------:R-:W-:Y:S01]  /*3c00*/  USEL UR66, UR64, 0x1, !UP0 ;  /* 0x0000000140427887 */ /* 0x000fe2000c000000 */
[----:B------:R-:W-:Y:S01]  /*3c10*/  UMOV UR52, 0x0 ;  /* 0x0000000000347882 */ /* 0x000fe20000000000 */
[----:B------:R-:W-:Y:S01]  /*3c20*/  UMOV UR53, 0x8400010 ;  /* 0x0840001000357882 */ /* 0x000fe20000000000 */
[----:B------:R-:W-:Y:S01]  /*3c30*/  UMOV UR50, 0x0 ;  /* 0x0000000000327882 */ /* 0x000fe20000000000 */
[----:B------:R-:W-:Y:S01]  /*3c40*/  UMOV UR51, 0x8400010 ;  /* 0x0840001000337882 */ /* 0x000fe20000000000 */
[----:B------:R-:W-:Y:S01]  /*3c50*/  UMOV UR48, 0x0 ;  /* 0x0000000000307882 */ /* 0x000fe20000000000 */
[----:B--2---:R-:W-:Y:S01]  /*3c60*/  R2UR UR67, R0 ;  /* 0x00000000004372ca */ /* 0x004fe200000e0000 */
[----:B------:R-:W-:-:S14]  /*3c70*/  UMOV UR49, 0x8400010 ;  /* 0x0840001000317882 */ /* 0x000fdc0000000000 */
.L_x_78:
[C---:B------:R-:W-:Y:S02]  /*3c80*/  LEA R0, R8.reuse, UR41, 0x3 ;  /* 0x0000002908007c11 */ /* 0x040fe4000f8e18ff */
[----:B------:R-:W-:Y:S02]  /*3c90*/  SHF.L.U32 R5, R3, 0x1f, RZ ;  /* 0x0000001f03057819 */ /* 0x000fe400000006ff */
[----:B------:R-:W-:Y:S02]  /*3ca0*/  LEA R4, R8, UR41, 0x4 ;  /* 0x0000002908047c11 */ /* 0x000fe4000f8e20ff */
[----:B------:R-:W1:Y:S02]  /*3cb0*/  SYNCS.PHASECHK.TRANS64.TRYWAIT P0, [R0+URZ+0x90], R5 ;  /* 0x00009005000075a7 */ /* 0x000e6400080011ff */
[----:B-1-3--:R-:W-:Y:S05]  /*3cc0*/  @!P0 BRA `(.L_x_71) ;  /* 0x0000006800bc8947 */ /* 0x00afea0003800000 */
.L_x_171:
[----:B-1----:R-:W1:Y:S01]  /*3cd0*/  LDS.128 R4, [R4+0x120] ;  /* 0x0001200004047984 */ /* 0x002e620000000c00 */
[----:B------:R-:W-:Y:S02]  /*3ce0*/  VIADD R0, R0, 0xa0 ;  /* 0x000000a000007836 */ /* 0x000fe40000000000 */
[----:B------:R-:W-:Y:S01]  /*3cf0*/  VIADD R8, R8, 0x1 ;  /* 0x0000000108087836 */ /* 0x000fe20000000000 */
[----:B------:R-:W-:Y:S01]  /*3d00*/  @!PT LDS RZ, [RZ] ;  /* 0x00000000fffff984 */ /* 0x000fe20000000800 */
[----:B------:R-:W-:Y:S01]  /*3d10*/  @!PT LDS RZ, [RZ] ;  /* 0x00000000fffff984 */ /* 0x000fe20000000800 */
[----:B------:R-:W-:Y:S01]  /*3d20*/  @!PT LDS RZ, [RZ] ;  /* 0x00000000fffff984 */ /* 0x000fe20000000800 */
[----:B------:R-:W-:Y:S01]  /*3d30*/  @!PT LDS RZ, [RZ] ;  /* 0x00000000fffff984 */ /* 0x000fe20000000800 */
[----:B------:R2:W-:Y:S06]  /*3d40*/  MEMBAR.ALL.CTA ;  /* 0x0000000000007992 */ /* 0x0005ec0000008000 */
[----:B--2---:R-:W2:Y:S01]  /*3d50*/  FENCE.VIEW.ASYNC.S ;  /* 0x00000000000073c6 */ /* 0x004ea20000000000 */
[----:B------:R-:W-:-:S04]  /*3d60*/  PRMT R0, RZ, 0x654, R0 ;  /* 0x00000654ff007816 */ /* 0x000fc80000000000 */
[----:B--2---:R2:W-:Y:S01]  /*3d70*/  SYNCS.ARRIVE.TRANS64.RED.A1T0 RZ, [R0+URZ], RZ ;  /* 0x000000ff00ff79a7 */ /* 0x0045e200081004ff */
[----:B-1----:R-:W-:Y:S01]  /*3d80*/  LOP3.LUT P1, RZ, R6, 0x1, RZ, 0xc0, !PT ;  /* 0x0000000106ff7812 */ /* 0x002fe2000782c0ff */
[----:B--2---:R-:W-:-:S12]  /*3d90*/  BRA.U UP3, `(.L_x_72) ;  /* 0x0000000503587547 */ /* 0x004fd8000b800000 */
[----:B------:R-:W1:Y:S01]  /*3da0*/  LDCU UR4, c[0x0][0x38c] ;  /* 0x00007180ff0477ac */ /* 0x000e620008000800 */
[----:B------:R-:W-:Y:S02]  /*3db0*/  PLOP3.LUT P2, PT, PT, PT, PT, 0x80, 0x8 ;  /* 0x000000000008781c */ /* 0x000fe40003f4f070 */
[----:B------:R-:W-:Y:S01]  /*3dc0*/  SHF.L.U32 R5, R9, 0x1f, RZ ;  /* 0x0000001f09057819 */ /* 0x000fe200000006ff */
[----:B------:R-:W-:Y:S02]  /*3dd0*/  ULEA UR46, UR47, UR41, 0x3 ;  /* 0x000000292f2e7291 */ /* 0x000fe4000f8e18ff */
[----:B------:R-:W-:Y:S02]  /*3de0*/  ULEA UR36, UR47, UR67, 0x7 ;  /* 0x000000432f247291 */ /* 0x000fe4000f8e38ff */
[----:B-1----:R-:W-:-:S06]  /*3df0*/  UISETP.GE.AND UP0, UPT, UR4, 0x1, UPT ;  /* 0x000000010400788c */ /* 0x002fcc000bf06270 */
[----:B------:R-:W-:-:S05]  /*3e00*/  PLOP3.LUT P0, PT, PT, PT, UP0, 0x80, 0x8 ;  /* 0x000000000008781c */ /* 0x000fca0003f0f008 */
[----:B------:R-:W-:-:S08]  /*3e10*/  @UP0 ULEA UR4, UR38, UR41, 0x3 ;  /* 0x0000002926040291 */ /* 0x000fd0000f8e18ff */
[----:B------:R-:W-:-:S04]  /*3e20*/  @P0 SHF.L.U32 R0, R2, 0x1f, RZ ;  /* 0x0000001f02000819 */ /* 0x000fc800000006ff */
[----:B------:R1:W2:Y:S01]  /*3e30*/  @P0 SYNCS.PHASECHK.TRANS64.TRYWAIT P2, [UR4], R0 ;  /* 0x00000000ff0005a7 */ /* 0x0002a20008041104 */
[----:B------:R-:W3:Y:S02]  /*3e40*/  SYNCS.PHASECHK.TRANS64.TRYWAIT P0, [UR46+0xd0], R5 ;  /* 0x0000d005ff0075a7 */ /* 0x000ee4000800112e */
[----:B-123--:R-:W-:Y:S05]  /*3e50*/  @!P0 BRA `(.L_x_73) ;  /* 0x00000068006c8947 */ /* 0x00efea0003800000 */
.L_x_173:
[----:B------:R-:W-:Y:S01]  /*3e60*/  UMOV UR42, UR37 ;  /* 0x00000025002a7c82 */ /* 0x000fe20008000000 */
[----:B------:R-:W-:Y:S05]  /*3e70*/  BRA.U !UP0, `(.L_x_74) ;  /* 0x0000000508107547 */ /* 0x000fea000b800000 */
[----:B------:R-:W-:Y:S02]  /*3e80*/  UIADD3 UR42, UPT, UPT, UR66, UR37, URZ ;  /* 0x00000025422a7290 */ /* 0x000fe4000fffe0ff */
[----:B------:R-:W-:Y:S01]  /*3e90*/  UPLOP3.LUT UP2, UPT, UPT, UPT, UPT, 0x40, 0x4 ;  /* 0x000000000004789c */ /* 0x000fe20003f4e870 */
[----:B------:R-:W-:Y:S01]  /*3ea0*/  UMOV UR39, UR64 ;  /* 0x0000004000277c82 */ /* 0x000fe20008000000 */
[----:B------:R-:W-:-:S09]  /*3eb0*/  UMOV UR5, UR38 ;  /* 0x0000002600057c82 */ /* 0x000fd20008000000 */
.L_x_77:
[----:B------:R-:W-:Y:S01]  /*3ec0*/  ULEA UR7, UR5, UR41, 0x3 ;  /* 0x0000002905077291 */ /* 0x000fe2000f8e18ff */
[----:B--23--:R-:W-:Y:S11]  /*3ed0*/  @P2 BRA `(.L_x_75) ;  /* 0x00000000000c2947 */ /* 0x00cff60003800000 */
[----:B-1----:R-:W-:Y:S04]  /*3ee0*/  SHF.L.U32 R5, R2, 0x1f, RZ ;  /* 0x0000001f02057819 */ /* 0x002fe800000006ff */
[----:B------:R-:W1:Y:S02]  /*3ef0*/  SYNCS.PHASECHK.TRANS64.TRYWAIT P0, [UR7], R5 ;  /* 0x00000005ff0075a7 */ /* 0x000e640008001107 */
[----:B-1----:R-:W-:Y:S05]  /*3f00*/  @!P0 BRA `(.L_x_76) ;  /* 0x0000006800588947 */ /* 0x002fea0003800000 */
.L_x_75:
[----:B------:R-:W-:Y:S01]  /*3f10*/  UISETP.NE.AND UP0, UPT, UR39, 0x1, UPT ;  /* 0x000000012700788c */ /* 0x000fe2000bf05270 */
[----:B------:R-:W-:Y:S01]  /*3f20*/  PLOP3.LUT P2, PT, PT, PT, PT, 0x80, 0x8 ;  /* 0x000000000008781c */ /* 0x000fe20003f4f070 */
[----:B------:R-:W-:Y:S02]  /*3f30*/  UIADD3 UR4, UPT, UPT, UR5, 0x1, URZ ;  /* 0x0000000105047890 */ /* 0x000fe4000fffe0ff */
[----:B------:R-:W-:Y:S02]  /*3f40*/  UIADD3 UR40, UPT, UPT, UR7, 0x20, URZ ;  /* 0x0000002007287890 */ /* 0x000fe4000fffe0ff */
[----:B------:R-:W-:Y:S01]  /*3f50*/  UISETP.NE.AND UP1, UPT, UR4, 0x4, UPT ;  /* 0x000000040400788c */ /* 0x000fe2000bf25270 */
[----:B------:R-:W-:Y:S01]  /*3f60*/  PLOP3.LUT P0, PT, PT, PT, UP0, 0x80, 0x8 ;  /* 0x000000000008781c */ /* 0x000fe20003f0f008 */
[----:B------:R-:W-:Y:S02]  /*3f70*/  UIADD3 UR37, UPT, UPT, UR37, 0x1, URZ ;  /* 0x0000000125257890 */ /* 0x000fe4000fffe0ff */
[----:B------:R-:W-:Y:S02]  /*3f80*/  USEL UR6, URZ, 0x1, UP1 ;  /* 0x00000001ff067887 */ /* 0x000fe40008800000 */
[----:B------:R-:W-:Y:S02]  /*3f90*/  USEL UR38, UR4, URZ, UP1 ;  /* 0x000000ff04267287 */ /* 0x000fe40008800000 */
[----:B------:R-:W-:Y:S02]  /*3fa0*/  UIADD3 UR39, UPT, UPT, UR39, -0x1, URZ ;  /* 0xffffffff27277890 */ /* 0x000fe4000fffe0ff */
[----:B------:R-:W-:Y:S01]  /*3fb0*/  @UP0 ULEA UR4, UR38, UR41, 0x3 ;  /* 0x0000002926040291 */ /* 0x000fe2000f8e18ff */
[----:B------:R-:W-:Y:S01]  /*3fc0*/  LOP3.LUT R2, R2, UR6, RZ, 0x3c, !PT ;  /* 0x0000000602027c12 */ /* 0x000fe2000f8e3cff */
[----:B------:R-:W-:Y:S02]  /*3fd0*/  ULEA UR6, UR5, UR45, 0xb ;  /* 0x0000002d05067291 */ /* 0x000fe4000f8e58ff */
[----:B------:R-:W-:Y:S01]  /*3fe0*/  UISETP.NE.AND UP0, UPT, UR37, UR42, UPT ;  /* 0x0000002a2500728c */ /* 0x000fe2000bf05270 */
[----:B-1----:R-:W-:Y:S01]  /*3ff0*/  @P0 SHF.L.U32 R0, R2, 0x1f, RZ ;  /* 0x0000001f02000819 */ /* 0x002fe200000006ff */
[----:B------:R-:W-:Y:S02]  /*4000*/  UIADD3 UR34, UPT, UPT, UR6, 0x2, URZ ;  /* 0x0000000206227890 */ /* 0x000fe4000fffe0ff */
[----:B------:R-:W-:Y:S01]  /*4010*/  UIADD3 UR30, UPT, UPT, UR6, 0x4, URZ ;  /* 0x00000004061e7890 */ /* 0x000fe2000fffe0ff */
[----:B------:R2:W3:Y:S01]  /*4020*/  @P0 SYNCS.PHASECHK.TRANS64.TRYWAIT P2, [UR4], R0 ;  /* 0x00000000ff0005a7 */ /* 0x0004e20008041104 */
[----:B------:R-:W-:Y:S02]  /*4030*/  ULEA UR4, UR5, UR44, 0xa ;  /* 0x0000002c05047291 */ /* 0x000fe4000f8e50ff */
[----:B------:R-:W-:Y:S02]  /*4040*/  UIADD3 UR26, UPT, UPT, UR6, 0x6, URZ ;  /* 0x00000006061a7890 */ /* 0x000fe4000fffe0ff */
        /* <DEDUP_REMOVED lines=10> */
[----:B------:R-:W-:Y:S01]  /*40f0*/  UIADD3 UR8, UPT, UPT, UR4, 0x206, URZ ;  /* 0x0000020604087890 */ /* 0x000fe2000fffe0ff */
[----:B------:R-:W-:Y:S01]  /*4100*/  UMOV UR7, 0x40004040 ;  /* 0x4000404000077882 */ /* 0x000fe20000000000 */
[----:B------:R-:W-:Y:S01]  /*4110*/  UMOV UR5, 0x40004040 ;  /* 0x4000404000057882 */ /* 0x000fe20000000000 */
[----:B------:R-:W-:Y:S01]  /*4120*/  UMOV UR35, 0x40004040 ;  /* 0x4000404000237882 */ /* 0x000fe20000000000 */
[----:B------:R1:W-:Y:S01]  /*4130*/  UTCHMMA.2CTA gdesc[UR4], gdesc[UR6], tmem[UR36], tmem[UR62], idesc[UR63], UP2 ;  /* 0x00ff3e06040075ea */ /* 0x0003e20009200024 */
[----:B------:R-:W-:Y:S01]  /*4140*/  UPLOP3.LUT UP2, UPT, UPT, UPT, UPT, 0x80, 0x8 ;  /* 0x000000000008789c */ /* 0x000fe20003f4f070 */
[----:B------:R-:W-:Y:S01]  /*4150*/  UMOV UR33, 0x40004040 ;  /* 0x4000404000217882 */ /* 0x000fe20000000000 */
[----:B------:R-:W-:Y:S01]  /*4160*/  UMOV UR31, 0x40004040 ;  /* 0x40004040001f7882 */ /* 0x000fe20000000000 */
[----:B------:R2:W-:Y:S01]  /*4170*/  UTCHMMA.2CTA gdesc[UR32], gdesc[UR34], tmem[UR36], tmem[UR60], idesc[UR61], UPT ;  /* 0x00ff3c22200075ea */ /* 0x0005e2000ba00024 */
        /* <DEDUP_REMOVED lines=14> */
[----:B------:R-:W-:Y:S01]  /*4260*/  UMOV UR9, 0x40004040 ;  /* 0x4000404000097882 */ /* 0x000fe20000000000 */
[----:B------:R2:W-:Y:S01]  /*4270*/  UTCHMMA.2CTA gdesc[UR12], gdesc[UR14], tmem[UR36], tmem[UR50], idesc[UR51], UPT ;  /* 0x00ff320e0c0075ea */ /* 0x0005e2000ba00024 */
[----:B------:R2:W-:Y:S01]  /*4280*/  UTCHMMA.2CTA gdesc[UR8], gdesc[UR10], tmem[UR36], tmem[UR48], idesc[UR49], UPT ;  /* 0x00ff300a080075ea */ /* 0x0005e2000ba00024 */
[----:B------:R2:W-:Y:S01]  /*4290*/  UTCBAR.2CTA.MULTICAST [UR40], URZ, UR43 ;  /* 0x000000ff280073e9 */ /* 0x0005e2000820082b */
[----:B-1----:R-:W-:Y:S01]  /*42a0*/  UMOV UR5, UR38 ;  /* 0x0000002600057c82 */ /* 0x002fe20008000000 */
[----:B------:R-:W-:Y:S05]  /*42b0*/  BRA.U UP0, `(.L_x_77) ;  /* 0xfffffffd00007547 */ /* 0x000fea000b83ffff */
.L_x_74:
[----:B------:R-:W-:Y:S01]  /*42c0*/  UIADD3 UR4, UPT, UPT, UR46, 0xb0, URZ ;  /* 0x000000b02e047890 */ /* 0x000fe2000fffe0ff */
[----:B------:R-:W-:-:S08]  /*42d0*/  UMOV UR37, UR42 ;  /* 0x0000002a00257c82 */ /* 0x000fd00008000000 */
[----:B------:R4:W-:Y:S01]  /*42e0*/  UTCBAR.2CTA.MULTICAST [UR4], URZ, UR65 ;  /* 0x000000ff040073e9 */ /* 0x0009e20008200841 */
[----:B------:R-:W-:Y:S02]  /*42f0*/  NOP ;  /* 0x0000000000007918 */ /* 0x000fe40000000000 */
.L_x_72:
[----:B----4-:R-:W-:Y:S01]  /*4300*/  UIADD3 UR4, UPT, UPT, UR47, 0x1, URZ ;  /* 0x000000012f047890 */ /* 0x010fe2000fffe0ff */
[----:B------:R-:W-:-:S03]  /*4310*/  ISETP.NE.AND P0, PT, R8, 0x2, PT ;  /* 0x000000020800780c */ /* 0x000fc60003f05270 */
[----:B------:R-:W-:Y:S01]  /*4320*/  UISETP.NE.AND UP0, UPT, UR4, 0x4, UPT ;  /* 0x000000040400788c */ /* 0x000fe2000bf05270 */
[----:B-12---:R-:W-:Y:S02]  /*4330*/  SEL R0, RZ, 0x1, P0 ;  /* 0x00000001ff007807 */ /* 0x006fe40000000000 */
[----:B------:R-:W-:Y:S01]  /*4340*/  SEL R8, R8, RZ, P0 ;  /* 0x000000ff08087207 */ /* 0x000fe20000000000 */
[----:B------:R-:W-:Y:S01]  /*4350*/  USEL UR5, URZ, 0x1, UP0 ;  /* 0x00000001ff057887 */ /* 0x000fe20008000000 */
[----:B------:R-:W-:Y:S01]  /*4360*/  LOP3.LUT R3, R3, R0, RZ, 0x3c, !PT ;  /* 0x0000000003037212 */ /* 0x000fe200078e3cff */
[----:B------:R-:W-:-:S04]  /*4370*/  USEL UR47, UR4, URZ, UP0 ;  /* 0x000000ff042f7287 */ /* 0x000fc80008000000 */
[----:B------:R-:W-:Y:S01]  /*4380*/  LOP3.LUT R9, R9, UR5, RZ, 0x3c, !PT ;  /* 0x0000000509097c12 */ /* 0x000fe2000f8e3cff */
[----:B------:R-:W-:Y:S07]  /*4390*/  @P1 BRA `(.L_x_78) ;  /* 0xfffffff800381947 */ /* 0x000fee000383ffff */
[----:B------:R-:W1:Y:S01]  /*43a0*/  S2UR UR8, SR_CgaCtaId ;  /* 0x00000000000879c3 */ /* 0x000e620000008800 */
[----:B------:R-:W-:Y:S01]  /*43b0*/  ELECT P0, URZ, PT ;  /* 0x0000000000ff782f */ /* 0x000fe20003800000 */
[----:B------:R-:W-:Y:S01]  /*43c0*/  HFMA2 R0, -RZ, RZ, 0, 5.9604644775390625e-08 ;  /* 0x00000001ff007431 */ /* 0x000fe200000001ff */
[----:B------:R-:W-:-:S05]  /*43d0*/  UMOV UR4, 0x40 ;  /* 0x0000004000047882 */ /* 0x000fca0000000000 */
[----:B------:R-:W-:Y:S01]  /*43e0*/  UVIRTCOUNT.DEALLOC.SMPOOL 0x80 ;  /* 0x000000800000784c */ /* 0x000fe20000000000 */
[----:B------:R-:W-:Y:S02]  /*43f0*/  UISETP.NE.AND UP1, UPT, UR68, URZ, UPT ;  /* 0x000000ff4400728c */ /* 0x000fe4000bf25270 */
[----:B-1----:R-:W-:-:S09]  /*4400*/  ULEA UR8, UR8, UR4, 0x18 ;  /* 0x0000000408087291 */ /* 0x002fd2000f8ec0ff */
[----:B------:R1:W-:Y:S01]  /*4410*/  @P0 STS.U8 [UR8+0x1c], R0 ;  /* 0x00001c00ff000988 */ /* 0x0003e20008000008 */
[----:B------:R-:W-:Y:S05]  /*4420*/  BRA.U UP1, `(.L_x_79) ;  /* 0x0000000101a07547 */ /* 0x000fea000b800000 */
[----:B------:R-:W-:Y:S01]  /*4430*/  UIADD3 UR7, UPT, UPT, UR41, 0xd0, URZ ;  /* 0x000000d029077890 */ /* 0x000fe2000fffe0ff */
[----:B------:R-:W-:-:S03]  /*4440*/  SHF.L.U32 R3, R9, 0x1f, RZ ;  /* 0x0000001f09037819 */ /* 0x000fc600000006ff */
[----:B------:R-:W-:-:S09]  /*4450*/  ULEA UR4, UR47, UR7, 0x3 ;  /* 0x000000072f047291 */ /* 0x000fd2000f8e18ff */
[----:B------:R-:W2:Y:S02]  /*4460*/  SYNCS.PHASECHK.TRANS64.TRYWAIT P0, [UR4], R3 ;  /* 0x00000003ff0075a7 */ /* 0x000ea40008001104 */
[----:B--2---:R-:W-:Y:S05]  /*4470*/  @!P0 BRA `(.L_x_80) ;  /* 0x0000006400148947 */ /* 0x004fea0003800000 */
.L_x_176:
        /* <DEDUP_REMOVED lines=9> */
.L_x_178:
        /* <DEDUP_REMOVED lines=9> */
.L_x_180:
[----:B------:R-:W-:-:S04]  /*45a0*/  UIADD3 UR4, UPT, UPT, UR4, 0x1, URZ ;  /* 0x0000000104047890 */ /* 0x000fc8000fffe0ff */
[----:B------:R-:W-:-:S04]  /*45b0*/  UISETP.NE.AND UP0, UPT, UR4, 0x4, UPT ;  /* 0x000000040400788c */ /* 0x000fc8000bf05270 */
[----:B------:R-:W-:Y:S02]  /*45c0*/  USEL UR5, URZ, 0x1, UP0 ;  /* 0x00000001ff057887 */ /* 0x000fe40008000000 */
[----:B------:R-:W-:-:S04]  /*45d0*/  USEL UR4, UR4, URZ, UP0 ;  /* 0x000000ff04047287 */ /* 0x000fc80008000000 */
[----:B------:R-:W-:Y:S01]  /*45e0*/  ULEA UR4, UR4, UR7, 0x3 ;  /* 0x0000000704047291 */ /* 0x000fe2000f8e18ff */
[----:B-1----:R-:W-:-:S04]  /*45f0*/  LOP3.LUT R3, R2, UR5, RZ, 0x3c, !PT ;  /* 0x0000000502037c12 */ /* 0x002fc8000f8e3cff */
[----:B------:R-:W-:Y:S01]  /*4600*/  SHF.L.U32 R3, R3, 0x1f, RZ ;  /* 0x0000001f03037819 */ /* 0x000fe200000006ff */
[----:B------:R-:W-:-:S04]  /*4610*/  IMAD.U32 R0, RZ, RZ, UR4 ;  /* 0x00000004ff007e24 */ /* 0x000fc8000f8e00ff */
[----:B------:R1:W2:Y:S03]  /*4620*/  SYNCS.PHASECHK.TRANS64.TRYWAIT P0, [R0+URZ], R3 ;  /* 0x00000003000075a7 */ /* 0x0002a600080011ff */
[----:B--2---:R-:W-:Y:S05]  /*4630*/  @!P0 NANOSLEEP.SYNCS 0x989680 ;  /* 0x009896800000895d */ /* 0x004fea0003900000 */
[----:B------:R-:W2:Y:S02]  /*4640*/  @!P0 SYNCS.PHASECHK.TRANS64 P0, [R0+URZ], R3 ;  /* 0x00000003000085a7 */ /* 0x000ea400080010ff */
[----:B--2---:R-:W-:Y:S05]  /*4650*/  @P0 BRA `(.L_x_83) ;  /* 0x0000000000200947 */ /* 0x004fea0003800000 */
.L_x_84:
[----:B--2---:R2:W4:Y:S02]  /*4660*/  SYNCS.PHASECHK.TRANS64.TRYWAIT P0, [R0+URZ], R3 ;  /* 0x00000003000075a7 */ /* 0x00452400080011ff */
[----:B----4-:R-:W-:Y:S05]  /*4670*/  @!P0 NANOSLEEP.SYNCS 0x989680 ;  /* 0x009896800000895d */ /* 0x010fea0003900000 */
[----:B------:R-:W4:Y:S02]  /*4680*/  @!P0 SYNCS.PHASECHK.TRANS64 P0, [R0+URZ], R3 ;  /* 0x00000003000085a7 */ /* 0x000f2400080010ff */
[----:B----4-:R-:W-:Y:S05]  /*4690*/  @!P0 BRA `(.L_x_84) ;  /* 0xfffffffc00f08947 */ /* 0x010fea000383ffff */
[----:B------:R-:W-:Y:S05]  /*46a0*/  BRA `(.L_x_83) ;  /* 0x00000000000c7947 */ /* 0x000fea0003800000 */
.L_x_79:
[----:B------:R-:W-:-:S04]  /*46b0*/  UIADD3 UR4, UPT, UPT, UR41, 0x110, URZ ;  /* 0x0000011029047890 */ /* 0x000fc8000fffe0ff */
[----:B------:R-:W-:-:S09]  /*46c0*/  UPRMT UR4, UR69, 0x654, UR4 ;  /* 0x0000065445047896 */ /* 0x000fd20008000004 */
[----:B------:R-:W-:Y:S03]  /*46d0*/  SYNCS.ARRIVE.TRANS64.RED.A1T0 RZ, [UR4], RZ ;  /* 0x000000ffffff79a7 */ /* 0x000fe60008100404 */
.L_x_83:
[----:B-12---:R-:W-:Y:S01]  /*46e0*/  SHF.L.U32 R3, RZ, 0x1f, RZ ;  /* 0x0000001fff037819 */ /* 0x006fe200000006ff */
[----:B------:R-:W-:Y:S01]  /*46f0*/  UIADD3 UR4, UPT, UPT, UR41, 0x110, URZ ;  /* 0x0000011029047890 */ /* 0x000fe2000fffe0ff */
[----:B------:R-:W-:Y:S02]  /*4700*/  PLOP3.LUT P0, PT, PT, PT, UP1, 0x80, 0x8 ;  /* 0x000000000008781c */ /* 0x000fe40003f0f018 */
[----:B------:R-:W1:Y:S02]  /*4710*/  SYNCS.PHASECHK.TRANS64.TRYWAIT P1, [UR41+0x110], R3 ;  /* 0x00011003ff0075a7 */ /* 0x000e640008021129 */
[----:B-1----:R-:W-:Y:S09]  /*4720*/  @!P1 BRA `(.L_x_85) ;  /* 0x0000006000b09947 */ /* 0x002ff20003800000 */
.L_x_182:
[----:B------:R-:W-:Y:S01]  /*4730*/  @!UP1 UPRMT UR4, UR69, 0x654, UR4 ;  /* 0x0000065445049896 */ /* 0x000fe20008000004 */
[----:B------:R-:W-:Y:S01]  /*4740*/  UMOV UR5, 0xffff ;  /* 0x0000ffff00057882 */ /* 0x000fe20000000000 */
[----:B------:R-:W-:-:S07]  /*4750*/  UMOV UR6, 0x1 ;  /* 0x0000000100067882 */ /* 0x000fce0000000000 */
[----:B------:R-:W-:Y:S01]  /*4760*/  @!P0 SYNCS.ARRIVE.TRANS64.RED.A1T0 RZ, [UR4], RZ ;  /* 0x000000ffffff89a7 */ /* 0x000fe20008100404 */
[----:B------:R-:W-:Y:S01]  /*4770*/  NOP ;  /* 0x0000000000007918 */ /* 0x000fe20000000000 */
[----:B-1----:R-:W1:Y:S01]  /*4780*/  LDS R0, [UR8+0x14] ;  /* 0x00001408ff007984 */ /* 0x002e620008000800 */
[----:B------:R-:W-:-:S04]  /*4790*/  ULOP3.LUT UR4, UR67, 0xffff, URZ, 0xc0, !UPT ;  /* 0x0000ffff43047892 */ /* 0x000fc8000f8ec0ff */
[----:B------:R-:W-:-:S04]  /*47a0*/  USHF.R.U32.HI UR4, URZ, 0x5, UR4 ;  /* 0x00000005ff047899 */ /* 0x000fc80008011604 */
[----:B------:R-:W-:Y:S02]  /*47b0*/  USHF.L.U32 UR5, UR5, UR4, URZ ;  /* 0x0000000405057299 */ /* 0x000fe400080006ff */
[----:B------:R-:W-:-:S04]  /*47c0*/  USHF.L.U32 UR4, UR6, UR4, URZ ;  /* 0x0000000406047299 */ /* 0x000fc800080006ff */
[----:B-1----:R-:W-:-:S04]  /*47d0*/  LOP3.LUT R0, R0, UR5, RZ, 0xc0, !PT ;  /* 0x0000000500007c12 */ /* 0x002fc8000f8ec0ff */
[----:B------:R-:W-:-:S13]  /*47e0*/  ISETP.NE.AND P0, PT, R0, UR5, PT ;  /* 0x0000000500007c0c */ /* 0x000fda000bf05270 */
[----:B------:R-:W-:Y:S05]  /*47f0*/  @P0 BRA `(.L_x_86) ;  /* 0x0000000000580947 */ /* 0x000fea0003800000 */
[----:B------:R-:W1:Y:S02]  /*4800*/  LDS R0, [UR8+0x18] ;  /* 0x00001808ff007984 */ /* 0x000e640008000800 */
[----:B-1----:R-:W-:-:S04]  /*4810*/  LOP3.LUT R0, R0, UR4, RZ, 0xc0, !PT ;  /* 0x0000000400007c12 */ /* 0x002fc8000f8ec0ff */
[----:B------:R-:W-:-:S13]  /*4820*/  ISETP.NE.AND P0, PT, R0, UR4, PT ;  /* 0x0000000400007c0c */ /* 0x000fda000bf05270 */
[----:B------:R-:W-:Y:S05]  /*4830*/  @P0 BRA `(.L_x_87) ;  /* 0x00000000003c0947 */ /* 0x000fea0003800000 */
[----:B------:R-:W1:Y:S01]  /*4840*/  S2R R2, SR_LANEID ;  /* 0x0000000000027919 */ /* 0x000e620000000000 */
[----:B------:R-:W-:Y:S01]  /*4850*/  ULOP3.LUT UR5, URZ, UR5, URZ, 0x33, !UPT ;  /* 0x00000005ff057292 */ /* 0x000fe2000f8e33ff */
[----:B------:R-:W-:Y:S01]  /*4860*/  LOP3.LUT R4, RZ, UR4, RZ, 0x33, !PT ;  /* 0x00000004ff047c12 */ /* 0x000fe2000f8e33ff */
[----:B------:R-:W-:Y:S02]  /*4870*/  VOTEU.ANY UR4, UPT, PT ;  /* 0x0000000000047886 */ /* 0x000fe400038e0100 */
[----:B------:R-:W-:Y:S01]  /*4880*/  UFLO.U32 UR4, UR4 ;  /* 0x00000004000472bd */ /* 0x000fe200080e0000 */
[----:B------:R-:W2:Y:S01]  /*4890*/  REDUX UR6, R4 ;  /* 0x00000000040673c4 */ /* 0x000ea20000000000 */
[----:B------:R-:W-:-:S06]  /*48a0*/  IMAD.U32 R0, RZ, RZ, UR5 ;  /* 0x00000005ff007e24 */ /* 0x000fcc000f8e00ff */
[----:B------:R4:W-:Y:S01]  /*48b0*/  UTCATOMSWS.AND URZ, UR5 ;  /* 0x0000000500ff79e3 */ /* 0x0009e20008000000 */
[----:B------:R-:W3:Y:S01]  /*48c0*/  REDUX UR7, R0 ;  /* 0x00000000000773c4 */ /* 0x000ee20000000000 */
[----:B-1----:R-:W-:Y:S01]  /*48d0*/  ISETP.EQ.U32.AND P0, PT, R2, UR4, PT ;  /* 0x0000000402007c0c */ /* 0x002fe2000bf02070 */
[----:B--2---:R-:W-:Y:S01]  /*48e0*/  IMAD.U32 R2, RZ, RZ, UR6 ;  /* 0x00000006ff027e24 */ /* 0x004fe2000f8e00ff */
[----:B---3--:R-:W-:-:S11]  /*48f0*/  MOV R3, UR7 ;  /* 0x0000000700037c02 */ /* 0x008fd60008000f00 */
[----:B------:R4:W-:Y:S04]  /*4900*/  @P0 ATOMS.AND RZ, [UR8+0x14], R3 ;  /* 0x00001403ffff098c */ /* 0x0009e8000a800008 */
[----:B------:R4:W-:Y:S01]  /*4910*/  @P0 ATOMS.AND RZ, [UR8+0x18], R2 ;  /* 0x00001802ffff098c */ /* 0x0009e2000a800008 */
[----:B------:R-:W-:Y:S05]  /*4920*/  BRA `(.L_x_88) ;  /* 0x0000000000147947 */ /* 0x000fea0003800000 */
.L_x_87:
[----:B------:R-:W-:Y:S02]  /*4930*/  MOV R2, 0x4950 ;  /* 0x0000495000027802 */ /* 0x000fe40000000f00 */
[----:B---3-5:R-:W-:Y:S05]  /*4940*/  CALL.REL.NOINC `($__internal_0_$__cuda_sm10x_tcgen05_guardrail_trap_col_being_dealloced_not_returned_by_alloc) ;  /* 0x0000006400907944 */ /* 0x028fea0003c00000 */
[----:B------:R-:W-:Y:S05]  /*4950*/  BRA `(.L_x_88) ;  /* 0x0000000000087947 */ /* 0x000fea0003800000 */
.L_x_86:
[----:B------:R-:W-:Y:S02]  /*4960*/  MOV R2, 0x4980 ;  /* 0x0000498000027802 */ /* 0x000fe40000000f00 */
[----:B---3-5:R-:W-:Y:S05]  /*4970*/  CALL.REL.NOINC `($__internal_2_$__cuda_sm10x_tcgen05_guardrail_trap_unallocated_columns_being_dealloced) ;  /* 0x00000064009c7944 */ /* 0x028fea0003c00000 */
.L_x_88:
[----:B------:R-:W-:Y:S01]  /*4980*/  NOP ;  /* 0x0000000000007918 */ /* 0x000fe20000000000 */
[----:B----4-:R-:W-:Y:S05]  /*4990*/  EXIT ;  /* 0x000000000000794d */ /* 0x010fea0003800000 */
.L_x_59:
[----:B------:R-:W-:-:S09]  /*49a0*/  UISETP.NE.OR UP0, UPT, UR22, 0x3, !UP5 ;  /* 0x000000031600788c */ /* 0x000fd2000ef05670 */
[----:B------:R-:W-:Y:S05]  /*49b0*/  BRA.U UP0, `(.L_x_89) ;  /* 0x0000001100b87547 */ /* 0x000fea000b800000 */
[----:B------:R-:W2:Y:S01]  /*49c0*/  LDCU UR31, c[0x0][0x370] ;  /* 0x00006e00ff1f77ac */ /* 0x000ea20008000800 */
[----:B------:R-:W3:Y:S01]  /*49d0*/  LDC.64 R16, c[0x0][0x348] ;  /* 0x0000d200ff107b82 */ /* 0x000ee20000000a00 */
[----:B------:R-:W-:Y:S02]  /*49e0*/  HFMA2 R13, -RZ, RZ, 0, 0 ;  /* 0x00000000ff0d7431 */ /* 0x000fe400000001ff */
[----:B------:R-:W-:Y:S01]  /*49f0*/  IMAD.MOV.U32 R15, RZ, RZ, 0x1 ;  /* 0x00000001ff0f7424 */ /* 0x000fe200078e00ff */
[----:B------:R-:W2:Y:S01]  /*4a00*/  LDCU.128 UR48, c[0x0][0xb10] ;  /* 0x00016200ff3077ac */ /* 0x000ea20008000c00 */
[----:B------:R-:W-:Y:S01]  /*4a10*/  IMAD.MOV.U32 R14, RZ, RZ, RZ ;  /* 0x000000ffff0e7224 */ /* 0x000fe200078e00ff */
[----:B------:R-:W-:Y:S01]  /*4a20*/  MOV R7, 0x2000 ;  /* 0x0000200000077802 */ /* 0x000fe20000000f00 */
[----:B------:R-:W4:Y:S01]  /*4a30*/  LDCU UR30, c[0x0][0x374] ;  /* 0x00006e80ff1e77ac */ /* 0x000f220008000800 */
[----:B------:R-:W1:Y:S01]  /*4a40*/  LDC.64 R2, c[0x0][0x888] ;  /* 0x00022200ff027b82 */ /* 0x000e620000000a00 */
[----:B------:R-:W4:Y:S01]  /*4a50*/  LDCU UR15, c[0x0][0xb0c] ;  /* 0x00016180ff0f77ac */ /* 0x000f220008000800 */
[----:B------:R-:W3:Y:S06]  /*4a60*/  LDCU UR46, c[0x0][0xb20] ;  /* 0x00016400ff2e77ac */ /* 0x000eec0008000800 */
[----:B------:R-:W1:Y:S01]  /*4a70*/  LDC.64 R4, c[0x0][0x890] ;  /* 0x00022400ff047b82 */ /* 0x000e620000000a00 */
[----:B------:R-:W3:Y:S01]  /*4a80*/  LDCU UR4, c[0x0][0xb30] ;  /* 0x00016600ff0477ac */ /* 0x000ee20008000800 */
[----:B------:R-:W-:Y:S01]  /*4a90*/  UMOV UR21, 0x400 ;  /* 0x0000040000157882 */ /* 0x000fe20000000000 */
[----:B--2---:R-:W-:-:S02]  /*4aa0*/  UIMAD.WIDE.U32 UR6, UR31, UR48, URZ ;  /* 0x000000301f0672a5 */ /* 0x004fc4000f8e00ff */
[----:B----4-:R-:W-:Y:S02]  /*4ab0*/  UIMAD.WIDE.U32 UR8, UR30, UR51, URZ ;  /* 0x000000331e0872a5 */ /* 0x010fe4000f8e00ff */
[----:B------:R-:W-:Y:S02]  /*4ac0*/  ULEA UR21, UR52, UR21, 0x18 ;  /* 0x0000001534157291 */ /* 0x000fe4000f8ec0ff */
[----:B------:R-:W-:Y:S02]  /*4ad0*/  UPLOP3.LUT UP2, UPT, UPT, UPT, UPT, 0x40, 0x4 ;  /* 0x000000000004789c */ /* 0x000fe40003f4e870 */
[----:B------:R-:W-:Y:S01]  /*4ae0*/  UIADD3 UR37, UPT, UPT, UR21, 0x58, URZ ;  /* 0x0000005815257890 */ /* 0x000fe2000fffe0ff */
[----:B------:R-:W-:Y:S01]  /*4af0*/  UMOV UR6, UR7 ;  /* 0x0000000700067c82 */ /* 0x000fe20008000000 */
[----:B------:R-:W-:Y:S01]  /*4b00*/  UMOV UR38, UR9 ;  /* 0x0000000900267c82 */ /* 0x000fe20008000000 */
[----:B------:R-:W-:Y:S02]  /*4b10*/  UISETP.GE.AND UP0, UPT, UR45, 0x1, UPT ;  /* 0x000000012d00788c */ /* 0x000fe4000bf06270 */
[----:B------:R-:W-:Y:S01]  /*4b20*/  UISETP.NE.AND UP4, UPT, UR45, 0x1, UPT ;  /* 0x000000012d00788c */ /* 0x000fe2000bf85270 */
[----:B------:R-:W2:Y:S01]  /*4b30*/  LDCU.64 UR22, c[0x0][0xb28] ;  /* 0x00016500ff1677ac */ /* 0x000ea20008000a00 */
[----:B------:R-:W-:-:S02]  /*4b40*/  UISETP.NE.AND UP6, UPT, UR15, 0x1, UPT ;  /* 0x000000010f00788c */ /* 0x000fc4000bfc5270 */
[----:B------:R-:W-:Y:S02]  /*4b50*/  UISETP.NE.AND UP5, UPT, UR50, 0x1, UPT ;  /* 0x000000013200788c */ /* 0x000fe4000bfa5270 */
[----:B------:R-:W-:Y:S02]  /*4b60*/  UIADD3 UR41, UPT, UPT, UR21, 0x40, URZ ;  /* 0x0000004015297890 */ /* 0x000fe4000fffe0ff */
[----:B------:R-:W-:Y:S02]  /*4b70*/  UIADD3 UR33, UPT, UPT, UR21, 0x48, URZ ;  /* 0x0000004815217890 */ /* 0x000fe4000fffe0ff */
[----:B------:R-:W-:Y:S02]  /*4b80*/  UIADD3 UR25, UPT, UPT, UR21, 0x50, URZ ;  /* 0x0000005015197890 */ /* 0x000fe4000fffe0ff */
[----:B------:R-:W-:Y:S02]  /*4b90*/  UPRMT UR37, UR52, 0x654, UR37 ;  /* 0x0000065434257896 */ /* 0x000fe40008000025 */
[----:B------:R-:W-:-:S02]  /*4ba0*/  USHF.R.U32.HI UR39, URZ, UR49, UR6 ;  /* 0x00000031ff277299 */ /* 0x000fc40008011606 */
[----:B---3--:R-:W-:Y:S02]  /*4bb0*/  USHF.R.U32.HI UR38, URZ, UR46, UR38 ;  /* 0x0000002eff267299 */ /* 0x008fe40008011626 */
[----:B------:R-:W-:-:S11]  /*4bc0*/  UISETP.NE.AND UP3, UPT, UR4, 0x1, UPT ;  /* 0x000000010400788c */ /* 0x000fd6000bf65270 */
.L_x_100:
[C---:B------:R-:W-:Y:S02]  /*4bd0*/  LEA R12, R14.reuse, UR21, 0x3 ;  /* 0x000000150e0c7c11 */ /* 0x040fe4000f8e18ff */
[----:B------:R-:W-:Y:S02]  /*4be0*/  SHF.L.U32 R9, R13, 0x1f, RZ ;  /* 0x0000001f0d097819 */ /* 0x000fe400000006ff */
[----:B------:R-:W-:Y:S02]  /*4bf0*/  LEA R10, R14, UR21, 0x4 ;  /* 0x000000150e0a7c11 */ /* 0x000fe4000f8e20ff */
[----:B---3--:R-:W3:Y:S02]  /*4c00*/  SYNCS.PHASECHK.TRANS64.TRYWAIT P0, [R12+URZ+0x90], R9 ;  /* 0x000090090c0075a7 */ /* 0x008ee400080011ff */
[----:B---3--:R-:W-:Y:S05]  /*4c10*/  @!P0 BRA `(.L_x_90) ;  /* 0x0000005c008c8947 */ /* 0x008fea0003800000 */
.L_x_183:
[----:B---3--:R-:W3:Y:S01]  /*4c20*/  LDS.128 R8, [R10+0x120] ;  /* 0x000120000a087984 */ /* 0x008ee20000000c00 */
[----:B------:R-:W-:Y:S01]  /*4c30*/  UISETP.GE.AND UP0, UPT, UR45, 0x1, UPT ;  /* 0x000000012d00788c */ /* 0x000fe2000bf06270 */
[----:B------:R-:W-:Y:S01]  /*4c40*/  @!PT LDS RZ, [RZ] ;  /* 0x00000000fffff984 */ /* 0x000fe20000000800 */
[----:B------:R-:W-:Y:S01]  /*4c50*/  @!PT LDS RZ, [RZ] ;  /* 0x00000000fffff984 */ /* 0x000fe20000000800 */
[----:B------:R-:W-:Y:S01]  /*4c60*/  @!PT LDS RZ, [RZ] ;  /* 0x00000000fffff984 */ /* 0x000fe20000000800 */
[----:B------:R-:W-:Y:S01]  /*4c70*/  @!PT LDS RZ, [RZ] ;  /* 0x00000000fffff984 */ /* 0x000fe20000000800 */
[----:B------:R4:W-:Y:S06]  /*4c80*/  MEMBAR.ALL.CTA ;  /* 0x0000000000007992 */ /* 0x0009ec0000008000 */
[----:B----4-:R-:W4:Y:S01]  /*4c90*/  FENCE.VIEW.ASYNC.S ;  /* 0x00000000000073c6 */ /* 0x010f220000000000 */
[----:B---3--:R-:W-:Y:S11]  /*4ca0*/  LOP3.LUT P0, RZ, R10, 0x1, RZ, 0xc0, !PT ;  /* 0x000000010aff7812 */ /* 0x008ff6000780c0ff */
[----:B------:R-:W-:Y:S02]  /*4cb0*/  @!UPT UIADD3 URZ, UPT, UPT, URZ, URZ, URZ ;  /* 0x000000fffffff290 */ /* 0x000fe4000fffe0ff */
[----:B----4-:R-:W-:Y:S01]  /*4cc0*/  VOTEU.ANY UP1, P0 ;  /* 0x0000000000ff7886 */ /* 0x010fe20000020100 */
[----:B------:R-:W-:Y:S11]  /*4cd0*/  PLOP3.LUT P0, PT, PT, PT, UP1, 0x80, 0x8 ;  /* 0x000000000008781c */ /* 0x000ff60003f0f018 */
[----:B------:R-:W-:Y:S02]  /*4ce0*/  @!UPT UIADD3 URZ, UPT, UPT, URZ, URZ, URZ ;  /* 0x000000fffffff290 */ /* 0x000fe4000fffe0ff */
[----:B------:R-:W-:Y:S02]  /*4cf0*/  @P0 SHF.R.U32.HI R0, RZ, 0x10, R9 ;  /* 0x00000010ff000819 */ /* 0x000fe40000011609 */
[----:B------:R-:W-:Y:S02]  /*4d00*/  @P0 MOV R6, R8 ;  /* 0x0000000800060202 */ /* 0x000fe40000000f00 */
[----:B------:R-:W-:Y:S01]  /*4d10*/  @P0 R2UR UR4, R0 ;  /* 0x00000000000402ca */ /* 0x000fe200000e0000 */
[----:B------:R-:W-:Y:S01]  /*4d20*/  VIADD R0, R12, 0xa0 ;  /* 0x000000a00c007836 */ /* 0x000fe20000000000 */
[----:B------:R-:W-:Y:S02]  /*4d30*/  @P0 LOP3.LUT R8, R9, 0xffff, RZ, 0xc0, !PT ;  /* 0x0000ffff09080812 */ /* 0x000fe400078ec0ff */
[----:B------:R-:W-:Y:S02]  /*4d40*/  @P0 R2UR UR6, R6 ;  /* 0x00000000060602ca */ /* 0x000fe400000e0000 */
[----:B------:R-:W-:Y:S02]  /*4d50*/  PRMT R0, RZ, 0x654, R0 ;  /* 0x00000654ff007816 */ /* 0x000fe40000000000 */
[----:B------:R-:W-:Y:S02]  /*4d60*/  @P0 R2UR UR5, R8 ;  /* 0x00000000080502ca */ /* 0x000fe400000e0000 */
[----:B------:R3:W-:Y:S03]  /*4d70*/  SYNCS.ARRIVE.TRANS64.RED.A1T0 RZ, [R0+URZ], RZ ;  /* 0x000000ff00ff79a7 */ /* 0x0007e600081004ff */
[----:B------:R-:W-:Y:S04]  /*4d80*/  @UP1 UMOV UR29, UR4 ;  /* 0x00000004001d1c82 */ /* 0x000fe80008000000 */
[----:B------:R-:W-:Y:S04]  /*4d90*/  @UP1 UMOV UR14, UR6 ;  /* 0x00000006000e1c82 */ /* 0x000fe80008000000 */
[----:B------:R-:W-:Y:S01]  /*4da0*/  @UP1 UMOV UR13, UR5 ;  /* 0x00000005000d1c82 */ /* 0x000fe20008000000 */
[----:B------:R-:W-:Y:S05]  /*4db0*/  BRA.U !UP0, `(.L_x_91) ;  /* 0x0000000108a47547 */ /* 0x000fea000b800000 */
[----:B------:R-:W-:Y:S02]  /*4dc0*/  UIMAD.WIDE.U32 UR16, UR13, UR51, URZ ;  /* 0x000000330d1072a5 */ /* 0x000fe4000f8e00ff */
[----:B------:R-:W-:Y:S02]  /*4dd0*/  UIMAD.WIDE.U32 UR18, UR14, UR48, URZ ;  /* 0x000000300e1272a5 */ /* 0x000fe4000f8e00ff */
[----:B------:R-:W-:Y:S02]  /*4de0*/  USEL UR4, UR30, UR38, !UP5 ;  /* 0x000000261e047287 */ /* 0x000fe4000e800000 */
[----:B------:R-:W-:Y:S02]  /*4df0*/  USEL UR7, UR31, UR39, !UP6 ;  /* 0x000000271f077287 */ /* 0x000fe4000f000000 */
[----:B--2---:R-:W-:Y:S02]  /*4e00*/  UIMAD.WIDE.U32 UR8, UR4, UR22, URZ ;  /* 0x00000016040872a5 */ /* 0x004fe4000f8e00ff */
[----:B------:R-:W-:Y:S01]  /*4e10*/  UIMAD.WIDE.U32 UR10, UR7, UR22, URZ ;  /* 0x00000016070a72a5 */ /* 0x000fe2000f8e00ff */
[----:B------:R-:W-:Y:S02]  /*4e20*/  UMOV UR5, UR17 ;  /* 0x0000001100057c82 */ /* 0x000fe40008000000 */
[----:B------:R-:W-:Y:S03]  /*4e30*/  USHF.R.U32.HI UR6, URZ, UR46, UR5 ;  /* 0x0000002eff067299 */ /* 0x000fe60008011605 */
[----:B------:R-:W-:Y:S01]  /*4e40*/  UMOV UR5, UR19 ;  /* 0x0000001300057c82 */ /* 0x000fe20008000000 */
[----:B------:R-:W-:Y:S02]  /*4e50*/  USEL UR6, UR13, UR6, !UP5 ;  /* 0x000000060d067287 */ /* 0x000fe4000e800000 */
[----:B------:R-:W-:Y:S03]  /*4e60*/  USHF.R.U32.HI UR12, URZ, UR49, UR5 ;  /* 0x00000031ff0c7299 */ /* 0x000fe60008011605 */
[----:B------:R-:W-:Y:S02]  /*4e70*/  UMOV UR5, UR9 ;  /* 0x0000000900057c82 */ /* 0x000fe40008000000 */
[----:B------:R-:W-:Y:S03]  /*4e80*/  @UP4 USHF.R.U32.HI UR4, URZ, UR23, UR5 ;  /* 0x00000017ff044299 */ /* 0x000fe60008011605 */
[----:B------:R-:W-:Y:S01]  /*4e90*/  UMOV UR5, UR11 ;  /* 0x0000000b00057c82 */ /* 0x000fe20008000000 */
[----:B------:R-:W-:Y:S02]  /*4ea0*/  UIMAD UR4, UR45, UR4, URZ ;  /* 0x000000042d0472a4 */ /* 0x000fe4000f8e02ff */
[----:B------:R-:W-:Y:S02]  /*4eb0*/  @UP4 USHF.R.U32.HI UR7, URZ, UR23, UR5 ;  /* 0x00000017ff074299 */ /* 0x000fe40008011605 */
[----:B------:R-:W-:Y:S02]  /*4ec0*/  UIMAD.WIDE.U32 UR10, UR6, UR22, URZ ;  /* 0x00000016060a72a5 */ /* 0x000fe4000f8e00ff */
[----:B------:R-:W-:Y:S02]  /*4ed0*/  USEL UR5, UR14, UR12, !UP6 ;  /* 0x0000000c0e057287 */ /* 0x000fe4000f000000 */
[----:B------:R-:W-:Y:S02]  /*4ee0*/  UIMAD UR8, UR45, UR7, URZ ;  /* 0x000000072d0872a4 */ /* 0x000fe4000f8e02ff */
[----:B------:R-:W-:Y:S03]  /*4ef0*/  UISETP.GE.AND UP0, UPT, UR6, UR4, UPT ;  /* 0x000000040600728c */ /* 0x000fe6000bf06270 */
[----:B------:R-:W-:Y:S01]  /*4f00*/  UMOV UR4, UR11 ;  /* 0x0000000b00047c82 */ /* 0x000fe20008000000 */
[----:B------:R-:W-:Y:S02]  /*4f10*/  UISETP.GE.OR UP0, UPT, UR5, UR8, UP0 ;  /* 0x000000080500728c */ /* 0x000fe40008706670 */
[----:B------:R-:W-:Y:S02]  /*4f20*/  USHF.R.U32.HI UR4, URZ, UR23, UR4 ;  /* 0x00000017ff047299 */ /* 0x000fe40008011604 */
[----:B------:R-:W-:Y:S02]  /*4f30*/  UIMAD.WIDE.U32 UR8, UR5, UR22, URZ ;  /* 0x00000016050872a5 */ /* 0x000fe4000f8e00ff */
[----:B------:R-:W-:Y:S04]  /*4f40*/  USEL UR10, UR6, UR4, !UP4 ;  /* 0x00000004060a7287 */ /* 0x000fe8000e000000 */
[----:B------:R-:W-:Y:S01]  /*4f50*/  UIADD3 UR11, UPT, UPT, -UR10, URZ, URZ ;  /* 0x000000ff0a0b7290 */ /* 0x000fe2000fffe1ff */
[----:B------:R-:W-:Y:S02]  /*4f60*/  @!UP0 UMOV UR4, UR9 ;  /* 0x0000000900048c82 */ /* 0x000fe40008000000 */
[----:B------:R-:W-:Y:S02]  /*4f70*/  @!UP0 USHF.R.U32.HI UR4, URZ, UR23, UR4 ;  /* 0x00000017ff048299 */ /* 0x000fe40008011604 */
[----:B------:R-:W-:Y:S02]  /*4f80*/  UIMAD UR8, UR45, UR11, UR6 ;  /* 0x0000000b2d0872a4 */ /* 0x000fe4000f8e0206 */
[----:B------:R-:W-:Y:S04]  /*4f90*/  @!UP0 USEL UR4, UR5, UR4, !UP4 ;  /* 0x0000000405048287 */ /* 0x000fe8000e000000 */
[----:B------:R-:W-:Y:S02]  /*4fa0*/  @!UP0 UIMAD UR7, UR7, UR8, UR4 ;  /* 0x00000008070782a4 */ /* 0x000fe4000f8e0204 */
[----:B------:R-:W-:Y:S02]  /*4fb0*/  @!UP0 UIADD3 UR9, UPT, UPT, UR10, -UR4, URZ ;  /* 0x800000040a098290 */ /* 0x000fe4000fffe0ff */
[----:B------:R-:W-:Y:S02]  /*4fc0*/  UIADD3 UR8, UPT, UPT, -UR6, URZ, URZ ;  /* 0x000000ff06087290 */ /* 0x000fe4000fffe1ff */
[----:B------:R-:W-:Y:S02]  /*4fd0*/  UIADD3 UR4, UPT, UPT, -UR5, URZ, URZ ;  /* 0x000000ff05047290 */ /* 0x000fe4000fffe1ff */
[----:B------:R-:W-:Y:S03]  /*4fe0*/  @!UP0 UIMAD UR6, UR9, UR45, UR5 ;  /* 0x0000002d090682a4 */ /* 0x000fe6000f8e0205 */
[----:B------:R-:W-:Y:S01]  /*4ff0*/  @!UP0 UMOV UR5, UR7 ;  /* 0x0000000700058c82 */ /* 0x000fe20008000000 */
[----:B------:R-:W-:Y:S02]  /*5000*/  UIMAD UR7, UR15, UR4, UR14 ;  /* 0x000000040f0772a4 */ /* 0x000fe4000f8e020e */
[----:B------:R-:W-:Y:S02]  /*5010*/  UIMAD UR4, UR50, UR8, UR13 ;  /* 0x00000008320472a4 */ /* 0x000fe4000f8e020d */
[----:B------:R-:W-:Y:S02]  /*5020*/  UIMAD UR14, UR5, UR15, UR7 ;  /* 0x0000000f050e72a4 */ /* 0x000fe4000f8e0207 */
[----:B------:R-:W-:Y:S11]  /*5030*/  UIMAD UR13, UR6, UR50, UR4 ;  /* 0x00000032060d72a4 */ /* 0x000ff6000f8e0204 */
[----:B------:R-:W-:Y:S01]  /*5040*/  @!UPT UIADD3 URZ, UPT, UPT, URZ, URZ, URZ ;  /* 0x000000fffffff290 */ /* 0x000fe2000fffe0ff */
.L_x_91:
[----:B------:R-:W4:Y:S01]  /*5050*/  @!UP3 LDCU.128 UR8, c[0x0][0xb10] ;  /* 0x00016200ff08b7ac */ /* 0x000f220008000c00 */
[C---:B-1----:R-:W-:Y:S02]  /*5060*/  ISETP.NE.U32.AND P1, PT, R4.reuse, RZ, PT ;  /* 0x000000ff0400720c */ /* 0x042fe40003f25070 */
[----:B------:R-:W-:Y:S02]  /*5070*/  ISETP.NE.U32.AND P0, PT, R4, RZ, PT ;  /* 0x000000ff0400720c */ /* 0x000fe40003f05070 */
[C---:B------:R-:W-:Y:S02]  /*5080*/  ISETP.NE.AND.EX P1, PT, R5.reuse, RZ, PT, P1 ;  /* 0x000000ff0500720c */ /* 0x040fe40003f25310 */
[----:B------:R-:W-:Y:S01]  /*5090*/  ISETP.NE.AND.EX P0, PT, R5, RZ, PT, P0 ;  /* 0x000000ff0500720c */ /* 0x000fe20003f05300 */
[----:B------:R-:W1:Y:S01]  /*50a0*/  @!UP3 LDCU UR5, c[0x0][0xb0c] ;  /* 0x00016180ff05b7ac */ /* 0x000e620008000800 */
[----:B------:R-:W-:Y:S01]  /*50b0*/  SHF.L.U32 R9, R15, 0x1f, RZ ;  /* 0x0000001f0f097819 */ /* 0x000fe200000006ff */
[----:B------:R-:W-:Y:S02]  /*50c0*/  USHF.L.U32 UR42, UR24, 0x8, URZ ;  /* 0x00000008182a7899 */ /* 0x000fe400080006ff */
[----:B------:R-:W-:Y:S02]  /*50d0*/  USHF.L.U32 UR43, UR20, 0x6, URZ ;  /* 0x00000006142b7899 */ /* 0x000fe400080006ff */
[----:B----4-:R-:W-:Y:S07]  /*50e0*/  UIMAD.WIDE.U32 UR6, UR14, UR8, URZ ;  /* 0x000000080e0672a5 */ /* 0x010fee000f8e00ff */
[----:B------:R-:W-:Y:S01]  /*50f0*/  @!UP3 UMOV UR4, UR7 ;  /* 0x000000070004bc82 */ /* 0x000fe20008000000 */
[----:B-1----:R-:W-:Y:S02]  /*5100*/  @!UP3 UISETP.NE.AND UP0, UPT, UR5, 0x1, UPT ;  /* 0x000000010500b88c */ /* 0x002fe4000bf05270 */
[----:B------:R-:W-:Y:S02]  /*5110*/  @!UP3 USHF.R.U32.HI UR4, URZ, UR9, UR4 ;  /* 0x00000009ff04b299 */ /* 0x000fe40008011604 */
[----:B------:R-:W-:Y:S02]  /*5120*/  UIMAD.WIDE.U32 UR6, UR13, UR11, URZ ;  /* 0x0000000b0d0672a5 */ /* 0x000fe4000f8e00ff */
[----:B------:R-:W-:Y:S02]  /*5130*/  @!UP3 USEL UR8, UR14, UR4, !UP0 ;  /* 0x000000040e08b287 */ /* 0x000fe4000c000000 */
[----:B------:R-:W-:Y:S03]  /*5140*/  @!UP3 UISETP.NE.AND UP0, UPT, UR10, 0x1, UPT ;  /* 0x000000010a00b88c */ /* 0x000fe6000bf05270 */
[----:B------:R-:W-:Y:S02]  /*5150*/  @!UP3 UMOV UR6, UR7 ;  /* 0x000000070006bc82 */ /* 0x000fe40008000000 */
[----:B------:R-:W1:Y:S02]  /*5160*/  @!UP3 LDCU UR4, c[0x0][0xb20] ;  /* 0x00016400ff04b7ac */ /* 0x000e640008000800 */
[----:B-1----:R-:W-:Y:S04]  /*5170*/  @!UP3 USHF.R.U32.HI UR6, URZ, UR4, UR6 ;  /* 0x00000004ff06b299 */ /* 0x002fe80008011606 */
[----:B------:R-:W-:Y:S04]  /*5180*/  @!UP3 USEL UR6, UR13, UR6, !UP0 ;  /* 0x000000060d06b287 */ /* 0x000fe8000c000000 */
[----:B------:R-:W-:Y:S02]  /*5190*/  @!UP3 UIADD3 UR4, UPT, UPT, -UR8, UR6, URZ ;  /* 0x000000060804b290 */ /* 0x000fe4000fffe1ff */
[----:B------:R-:W-:Y:S02]  /*51a0*/  @!UP3 UIADD3 UR6, UPT, UPT, UR8, -UR6, URZ ;  /* 0x800000060806b290 */ /* 0x000fe4000fffe0ff */
[----:B------:R-:W-:Y:S02]  /*51b0*/  @!UP3 UIMAD UR14, UR4, UR5, UR14 ;  /* 0x00000005040eb2a4 */ /* 0x000fe4000f8e020e */
[----:B------:R-:W-:Y:S01]  /*51c0*/  @!UP3 UIMAD UR13, UR6, UR10, UR13 ;  /* 0x0000000a060db2a4 */ /* 0x000fe2000f8e020d */
[----:B------:R-:W-:Y:S11]  /*51d0*/  BRA.U UP2, `(.L_x_92) ;  /* 0x0000000102107547 */ /* 0x000ff6000b800000 */
[----:B---3--:R-:W-:Y:S04]  /*51e0*/  MOV R0, UR54 ;  /* 0x0000003600007c02 */ /* 0x008fe80008000f00 */
[----:B------:R-:W-:Y:S04]  /*51f0*/  SHF.L.U32 R11, R0, 0x1f, RZ ;  /* 0x0000001f000b7819 */ /* 0x000fe800000006ff */
[----:B------:R-:W1:Y:S02]  /*5200*/  SYNCS.PHASECHK.TRANS64.TRYWAIT P2, [UR21+0x88], R11 ;  /* 0x0000880bff0075a7 */ /* 0x000e640008041115 */
[----:B-1----:R-:W-:Y:S05]  /*5210*/  @!P2 BRA `(.L_x_93) ;  /* 0x000000580020a947 */ /* 0x002fea0003800000 */
.L_x_92:
[----:B------:R-:W-:Y:S05]  /*5220*/  @!P1 BRA `(.L_x_94) ;  /* 0x0000000000309947 */ /* 0x000fea0003800000 */
[----:B------:R-:W-:Y:S01]  /*5230*/  ISETP.NE.U32.AND P1, PT, R2, RZ, PT ;  /* 0x000000ff0200720c */ /* 0x000fe20003f25070 */
[----:B------:R-:W4:Y:S01]  /*5240*/  LDCU.64 UR4, c[0x0][0x358] ;  /* 0x00006b00ff0477ac */ /* 0x000f220008000a00 */
[----:B------:R-:W-:Y:S02]  /*5250*/  IMAD.MOV.U32 R84, RZ, RZ, 0x1 ;  /* 0x00000001ff547424 */ /* 0x000fe400078e00ff */
[----:B------:R-:W-:Y:S11]  /*5260*/  ISETP.NE.AND.EX P1, PT, R3, RZ, PT, P1 ;  /* 0x000000ff0300720c */ /* 0x000ff60003f25310 */
[----:B------:R-:W-:Y:S02]  /*5270*/  @!UPT UIADD3 URZ, UPT, UPT, URZ, URZ, URZ ;  /* 0x000000fffffff290 */ /* 0x000fe4000fffe0ff */
[----:B-1----:R-:W1:Y:S01]  /*5280*/  @P1 LDC.64 R10, c[0x0][0x888] ;  /* 0x00022200ff0a1b82 */ /* 0x002e620000000a00 */
[----:B---3--:R-:W-:Y:S04]  /*5290*/  @P1 IMAD R0, R4, UR36, RZ ;  /* 0x0000002404001c24 */ /* 0x008fe8000f8e02ff */
[----:B-1----:R-:W-:Y:S04]  /*52a0*/  @P1 IMAD.WIDE R10, R0, 0x4, R10 ;  /* 0x00000004000a1825 */ /* 0x002fe800078e020a */
[----:B------:R-:W-:Y:S01]  /*52b0*/  HFMA2 R0, -RZ, RZ, 0, 5.9604644775390625e-08 ;  /* 0x00000001ff007431 */ /* 0x000fe200000001ff */
[----:B----45:R4:W5:Y:S04]  /*52c0*/  @P1 LDG.E R41, desc[UR4][R10.64] ;  /* 0x000000040a291981 */ /* 0x030968000c1e1900 */
[----:B------:R-:W-:Y:S01]  /*52d0*/  @!P1 PRMT R84, R0, 0x7610, R84 ;  /* 0x0000761000549816 */ /* 0x000fe20000000054 */
[----:B----4-:R-:W1:Y:S06]  /*52e0*/  @!P1 LDC R41, c[0x0][0x880] ;  /* 0x00022000ff299b82 */ /* 0x010e6c0000000800 */
.L_x_94:
[----:B-1---5:R-:W-:Y:S01]  /*52f0*/  @!P0 FSETP.EQ.AND P1, PT, R41, RZ, PT ;  /* 0x000000ff2900820b */ /* 0x022fe20003f22000 */
[----:B------:R-:W-:Y:S01]  /*5300*/  @!UPT UIADD3 URZ, UPT, UPT, URZ, URZ, URZ ;  /* 0x000000fffffff290 */ /* 0x000fe2000fffe0ff */
[----:B------:R-:W-:Y:S11]  /*5310*/  @!P0 BRA `(.L_x_95) ;  /* 0x0000000000188947 */ /* 0x000ff60003800000 */
[----:B------:R-:W-:Y:S02]  /*5320*/  LOP3.LUT P0, RZ, R84, 0xff, RZ, 0xc0, !PT ;  /* 0x000000ff54ff7812 */ /* 0x000fe4000780c0ff */
[----:B------:R-:W-:Y:S04]  /*5330*/  ISETP.NE.U32.AND P1, PT, R2, RZ, PT ;  /* 0x000000ff0200720c */ /* 0x000fe80003f25070 */
[----:B------:R-:W-:Y:S04]  /*5340*/  ISETP.NE.AND.EX P1, PT, R3, RZ, PT, P1 ;  /* 0x000000ff0300720c */ /* 0x000fe80003f25310 */
[----:B------:R-:W-:Y:S03]  /*5350*/  PLOP3.LUT P1, PT, P1, PT, PT, 0x8, 0x80 ;  /* 0x000000000080781c */ /* 0x000fe60000f2e170 */
[----:B------:R-:W-:Y:S11]  /*5360*/  @P0 FSETP.EQ.AND P1, PT, R41, RZ, PT ;  /* 0x000000ff2900020b */ /* 0x000ff60003f22000 */
[----:B------:R-:W-:Y:S02]  /*5370*/  @!UPT UIADD3 URZ, UPT, UPT, URZ, URZ, URZ ;  /* 0x000000fffffff290 */ /* 0x000fe4000fffe0ff */
.L_x_95:
[----:B------:R-:W1:Y:S01]  /*5380*/  SYNCS.PHASECHK.TRANS64.TRYWAIT P2, [UR21+0x60], R9 ;  /* 0x00006009ff0075a7 */ /* 0x000e620008041115 */
[----:B------:R-:W-:Y:S04]  /*5390*/  ELECT P0, URZ, PT ;  /* 0x0000000000ff782f */ /* 0x000fe80003800000 */
[----:B------:R-:W-:Y:S11]  /*53a0*/  PLOP3.LUT P1, PT, P1, P0, PT, 0xf2, 0x2f ;  /* 0x00000000002f781c */ /* 0x000ff60000f21e72 */
[----:B------:R-:W-:Y:S02]  /*53b0*/  @!UPT UIADD3 URZ, UPT, UPT, URZ, URZ, URZ ;  /* 0x000000fffffff290 */ /* 0x000fe4000fffe0ff */
[----:B------:R-:W-:Y:S05]  /*53c0*/  @!P1 IADD3 R8, P0, PT, R16, 0x580, RZ ;  /* 0x0000058010089810 */ /* 0x000fea0007f1e0ff */
[----:B------:R-:W-:Y:S01]  /*53d0*/  @!P1 IMAD.X R6, RZ, RZ, R17, P0 ;  /* 0x000000ffff069224 */ /* 0x000fe200000e0611 */
[----:B-1----:R-:W-:Y:S07]  /*53e0*/  @!P2 BRA `(.L_x_96) ;  /* 0x0000005400c4a947 */ /* 0x002fee0003800000 */
.L_x_186:
[----:B------:R-:W-:Y:S01]  /*53f0*/  @!P1 R2UR UR5, R8 ;  /* 0x00000000080592ca */ /* 0x000fe200000e0000 */
[----:B------:R-:W-:Y:S01]  /*5400*/  VOTEU.ALL UP0, P1 ;  /* 0x0000000000ff7886 */ /* 0x000fe20000800000 */
[----:B------:R-:W-:Y:S01]  /*5410*/  @!P1 R2UR UR4, R6 ;  /* 0x00000000060492ca */ /* 0x000fe200000e0000 */
[----:B------:R-:W-:Y:S01]  /*5420*/  UMOV UR16, 0x0 ;  /* 0x0000000000107882 */ /* 0x000fe20000000000 */
[----:B------:R-:W-:Y:S01]  /*5430*/  UMOV UR17, 0x10000000 ;  /* 0x1000000000117882 */ /* 0x000fe20000000000 */
[----:B------:R-:W-:Y:S01]  /*5440*/  UMOV UR44, UR36 ;  /* 0x00000024002c7c82 */ /* 0x000fe20008000000 */
[----:B------:R-:W-:Y:S01]  /*5450*/  @!UP0 UIADD3 UR40, UPT, UPT, UR21, 0x200, URZ ;  /* 0x0000020015288890 */ /* 0x000fe2000fffe0ff */
[----:B-1-3--:R-:W-:Y:S01]  /*5460*/  @!P1 IMAD.MOV.U32 R0, RZ, RZ, 0x2000 ;  /* 0x00002000ff009424 */ /* 0x00afe200078e00ff */
[----:B------:R-:W-:Y:S01]  /*5470*/  @!UP0 UIADD3 UR10, UPT, UPT, UR42, 0x80, URZ ;  /* 0x000000802a0a8890 */ /* 0x000fe2000fffe0ff */
[----:B------:R-:W-:Y:S01]  /*5480*/  @!P1 IADD3 R8, P0, PT, R16, 0x580, RZ ;  /* 0x0000058010089810 */ /* 0x000fe20007f1e0ff */
[----:B------:R-:W-:Y:S01]  /*5490*/  @!UP0 UIADD3 UR8, UPT, UPT, UR21, 0x1200, URZ ;  /* 0x0000120015088890 */ /* 0x000fe2000fffe0ff */
[----:B------:R-:W-:Y:S02]  /*54a0*/  VOTEU.ALL UP0, P1 ;  /* 0x0000000000ff7886 */ /* 0x000fe40000800000 */
[----:B------:R-:W-:Y:S01]  /*54b0*/  IMAD.U32 R10, RZ, RZ, UR5 ;  /* 0x00000005ff0a7e24 */ /* 0x000fe2000f8e00ff */
[----:B------:R-:W-:Y:S01]  /*54c0*/  UMOV UR9, UR41 ;  /* 0x0000002900097c82 */ /* 0x000fe20008000000 */
[----:B------:R-:W-:Y:S01]  /*54d0*/  IMAD.U32 R11, RZ, RZ, UR4 ;  /* 0x00000004ff0b7e24 */ /* 0x000fe2000f8e00ff */
[----:B------:R-:W-:Y:S01]  /*54e0*/  UMOV UR11, UR43 ;  /* 0x0000002b000b7c82 */ /* 0x000fe20008000000 */
[----:B------:R-:W-:Y:S01]  /*54f0*/  UMOV UR12, UR36 ;  /* 0x00000024000c7c82 */ /* 0x000fe20008000000 */
[----:B------:R-:W-:Y:S01]  /*5500*/  @!P1 R2UR UR4, R10 ;  /* 0x000000000a0492ca */ /* 0x000fe200000e0000 */
[----:B------:R-:W-:Y:S01]  /*5510*/  UPRMT UR6, UR52, 0x654, UR41 ;  /* 0x0000065434067896 */ /* 0x000fe20008000029 */
[----:B------:R-:W-:Y:S01]  /*5520*/  @!P1 R2UR UR5, R11 ;  /* 0x000000000b0592ca */ /* 0x000fe200000e0000 */
[----:B------:R-:W-:Y:S11]  /*5530*/  @!P1 IMAD.X R6, RZ, RZ, R17, P0 ;  /* 0x000000ffff069224 */ /* 0x000ff600000e0611 */
[----:B------:R-:W-:Y:S01]  /*5540*/  @!UPT UIADD3 URZ, UPT, UPT, URZ, URZ, URZ ;  /* 0x000000fffffff290 */ /* 0x000fe2000fffe0ff */
[----:B------:R1:W-:Y:S01]  /*5550*/  @!UP0 UTMALDG.3D [UR40], [UR4], desc[UR16] ;  /* 0x00001028040085b4 */ /* 0x0003e20008011000 */
[----:B------:R-:W-:Y:S05]  /*5560*/  VOTEU.ALL UP0, P1 ;  /* 0x0000000000ff7886 */ /* 0x000fea0000800000 */
[----:B------:R1:W-:Y:S01]  /*5570*/  @!UP0 UTMALDG.3D [UR8], [UR4], desc[UR16] ;  /* 0x00001008040085b4 */ /* 0x0003e20008011000 */
[----:B------:R1:W-:Y:S01]  /*5580*/  @!P1 SYNCS.ARRIVE.TRANS64.RED.A0TR RZ, [UR21+0x40], R0 ;  /* 0x00004000ffff99a7 */ /* 0x0003e20008300415 */
[----:B------:R-:W-:Y:S01]  /*5590*/  SYNCS.ARRIVE.TRANS64.RED.A1T0 RZ, [UR6], RZ ;  /* 0x000000ffffff79a7 */ /* 0x000fe20008100406 */
[----:B------:R-:W3:Y:S02]  /*55a0*/  SYNCS.PHASECHK.TRANS64.TRYWAIT P2, [UR21+0x68], R9 ;  /* 0x00006809ff0075a7 */ /* 0x000ee40008041115 */
[----:B-1-3--:R-:W-:Y:S05]  /*55b0*/  @!P2 BRA `(.L_x_97) ;  /* 0x000000540068a947 */ /* 0x00afea0003800000 */
.L_x_188:
[----:B------:R-:W-:Y:S01]  /*55c0*/  @!P1 R2UR UR5, R8 ;  /* 0x00000000080592ca */ /* 0x000fe200000e0000 */
[----:B------:R-:W-:Y:S01]  /*55d0*/  VOTEU.ALL UP0, P1 ;  /* 0x0000000000ff7886 */ /* 0x000fe20000800000 */
[----:B------:R-:W-:Y:S01]  /*55e0*/  @!P1 R2UR UR4, R6 ;  /* 0x00000000060492ca */ /* 0x000fe200000e0000 */
[----:B------:R-:W-:Y:S01]  /*55f0*/  UMOV UR16, 0x0 ;  /* 0x0000000000107882 */ /* 0x000fe20000000000 */
[----:B------:R-:W-:Y:S01]  /*5600*/  UMOV UR17, 0x10000000 ;  /* 0x1000000000117882 */ /* 0x000fe20000000000 */
[----:B------:R-:W-:Y:S01]  /*5610*/  UMOV UR35, UR43 ;  /* 0x0000002b00237c82 */ /* 0x000fe20008000000 */
[----:B------:R-:W-:Y:S01]  /*5620*/  @!UP0 UIADD3 UR34, UPT, UPT, UR42, 0x20, URZ ;  /* 0x000000202a228890 */ /* 0x000fe2000fffe0ff */
[----:B-1----:R-:W-:Y:S01]  /*5630*/  @!P1 IMAD.MOV.U32 R0, RZ, RZ, 0x2000 ;  /* 0x00002000ff009424 */ /* 0x002fe200078e00ff */
[----:B------:R-:W-:Y:S01]  /*5640*/  @!UP0 UIADD3 UR32, UPT, UPT, UR21, 0x2200, URZ ;  /* 0x0000220015208890 */ /* 0x000fe2000fffe0ff */
[----:B------:R-:W-:Y:S01]  /*5650*/  @!P1 IADD3 R8, P0, PT, R16, 0x580, RZ ;  /* 0x0000058010089810 */ /* 0x000fe20007f1e0ff */
[----:B------:R-:W-:Y:S02]  /*5660*/  @!UP0 UIADD3 UR10, UPT, UPT, UR42, 0xa0, URZ ;  /* 0x000000a02a0a8890 */ /* 0x000fe4000fffe0ff */
[----:B------:R-:W-:Y:S01]  /*5670*/  @!UP0 UIADD3 UR8, UPT, UPT, UR21, 0x3200, URZ ;  /* 0x0000320015088890 */ /* 0x000fe2000fffe0ff */
[----:B------:R-:W-:Y:S01]  /*5680*/  IMAD.U32 R10, RZ, RZ, UR5 ;  /* 0x00000005ff0a7e24 */ /* 0x000fe2000f8e00ff */
[----:B------:R-:W-:Y:S01]  /*5690*/  VOTEU.ALL UP0, P1 ;  /* 0x0000000000ff7886 */ /* 0x000fe20000800000 */
[----:B------:R-:W-:Y:S01]  /*56a0*/  IMAD.U32 R11, RZ, RZ, UR4 ;  /* 0x00000004ff0b7e24 */ /* 0x000fe2000f8e00ff */
[----:B------:R-:W-:Y:S01]  /*56b0*/  UMOV UR9, UR33 ;  /* 0x0000002100097c82 */ /* 0x000fe20008000000 */
[----:B------:R-:W-:Y:S01]  /*56c0*/  UMOV UR11, UR43 ;  /* 0x0000002b000b7c82 */ /* 0x000fe20008000000 */
[----:B------:R-:W-:Y:S01]  /*56d0*/  @!P1 R2UR UR4, R10 ;  /* 0x000000000a0492ca */ /* 0x000fe200000e0000 */
[----:B------:R-:W-:Y:S01]  /*56e0*/  UMOV UR12, UR36 ;  /* 0x00000024000c7c82 */ /* 0x000fe20008000000 */
[----:B------:R-:W-:Y:S01]  /*56f0*/  @!P1 R2UR UR5, R11 ;  /* 0x000000000b0592ca */ /* 0x000fe200000e0000 */
[----:B------:R-:W-:Y:S01]  /*5700*/  UPRMT UR6, UR52, 0x654, UR33 ;  /* 0x0000065434067896 */ /* 0x000fe20008000021 */
[----:B------:R-:W-:Y:S11]  /*5710*/  @!P1 IMAD.X R6, RZ, RZ, R17, P0 ;  /* 0x000000ffff069224 */ /* 0x000ff600000e0611 */
[----:B------:R1:W-:Y:S01]  /*5720*/  @!UP0 UTMALDG.3D [UR32], [UR4], desc[UR16] ;  /* 0x00001020040085b4 */ /* 0x0003e20008011000 */
[----:B------:R-:W-:Y:S05]  /*5730*/  VOTEU.ALL UP0, P1 ;  /* 0x0000000000ff7886 */ /* 0x000fea0000800000 */
[----:B------:R1:W-:Y:S01]  /*5740*/  @!UP0 UTMALDG.3D [UR8], [UR4], desc[UR16] ;  /* 0x00001008040085b4 */ /* 0x0003e20008011000 */
[----:B------:R1:W-:Y:S01]  /*5750*/  @!P1 SYNCS.ARRIVE.TRANS64.RED.A0TR RZ, [UR21+0x48], R0 ;  /* 0x00004800ffff99a7 */ /* 0x0003e20008300415 */
[----:B------:R-:W-:Y:S01]  /*5760*/  SYNCS.ARRIVE.TRANS64.RED.A1T0 RZ, [UR6], RZ ;  /* 0x000000ffffff79a7 */ /* 0x000fe20008100406 */
[----:B------:R-:W3:Y:S02]  /*5770*/  SYNCS.PHASECHK.TRANS64.TRYWAIT P2, [UR21+0x70], R9 ;  /* 0x00007009ff0075a7 */ /* 0x000ee40008041115 */
[----:B-1-3--:R-:W-:Y:S05]  /*5780*/  @!P2 BRA `(.L_x_98) ;  /* 0x00000054000ca947 */ /* 0x00afea0003800000 */
.L_x_190:
        /* <DEDUP_REMOVED lines=9> */
[----:B------:R-:W-:Y:S01]  /*5820*/  VIADD R14, R14, 0x1 ;  /* 0x000000010e0e7836 */ /* 0x000fe20000000000 */
        /* <DEDUP_REMOVED lines=10> */
[----:B------:R-:W-:Y:S01]  /*58d0*/  UMOV UR12, UR36 ;  /* 0x00000024000c7c82 */ /* 0x000fe20008000000 */
[----:B------:R-:W-:Y:S11]  /*58e0*/  UPRMT UR6, UR52, 0x654, UR25 ;  /* 0x0000065434067896 */ /* 0x000ff60008000019 */
[----:B------:R1:W-:Y:S01]  /*58f0*/  @!UP0 UTMALDG.3D [UR24], [UR4], desc[UR16] ;  /* 0x00001018040085b4 */ /* 0x0003e20008011000 */
[----:B------:R-:W-:Y:S05]  /*5900*/  VOTEU.ALL UP0, P1 ;  /* 0x0000000000ff7886 */ /* 0x000fea0000800000 */
[----:B------:R1:W-:Y:S01]  /*5910*/  @!UP0 UTMALDG.3D [UR8], [UR4], desc[UR16] ;  /* 0x00001008040085b4 */ /* 0x0003e20008011000 */
[----:B------:R1:W-:Y:S01]  /*5920*/  @!P1 SYNCS.ARRIVE.TRANS64.RED.A0TR RZ, [UR21+0x50], R0 ;  /* 0x00005000ffff99a7 */ /* 0x0003e20008300415 */
[----:B------:R-:W-:Y:S01]  /*5930*/  SYNCS.ARRIVE.TRANS64.RED.A1T0 RZ, [UR6], RZ ;  /* 0x000000ffffff79a7 */ /* 0x000fe20008100406 */
[----:B------:R-:W3:Y:S02]  /*5940*/  SYNCS.PHASECHK.TRANS64.TRYWAIT P0, [UR21+0x78], R9 ;  /* 0x00007809ff0075a7 */ /* 0x000ee40008001115 */
[----:B-1-3--:R-:W-:Y:S05]  /*5950*/  @!P0 BRA `(.L_x_99) ;  /* 0x0000005000b08947 */ /* 0x00afea0003800000 */
.L_x_192:
[----:B------:R-:W-:Y:S01]  /*5960*/  UPLOP3.LUT UP2, UPT, UPT, UPT, UPT, 0x80, 0x8 ;  /* 0x000000000008789c */ /* 0x000fe20003f4f070 */
[----:B------:R-:W-:Y:S01]  /*5970*/  @!P1 IADD3 R6, P0, PT, R16, 0x580, RZ ;  /* 0x0000058010069810 */ /* 0x000fe20007f1e0ff */
[----:B------:R-:W-:Y:S01]  /*5980*/  UMOV UR6, 0x0 ;  /* 0x0000000000067882 */ /* 0x000fe20000000000 */
[----:B------:R-:W-:Y:S01]  /*5990*/  UMOV UR7, 0x10000000 ;  /* 0x1000000000077882 */ /* 0x000fe20000000000 */
[----:B------:R-:W-:Y:S01]  /*59a0*/  VOTEU.ALL UP0, P1 ;  /* 0x0000000000ff7886 */ /* 0x000fe20000800000 */
[----:B------:R-:W-:Y:S01]  /*59b0*/  @!P1 R2UR UR5, R6 ;  /* 0x00000000060592ca */ /* 0x000fe200000e0000 */
[----:B-1----:R-:W-:Y:S01]  /*59c0*/  @!P1 IMAD.X R0, RZ, RZ, R17, P0 ;  /* 0x000000ffff009224 */ /* 0x002fe200000e0611 */
[----:B------:R-:W-:Y:S01]  /*59d0*/  UMOV UR19, UR43 ;  /* 0x0000002b00137c82 */ /* 0x000fe20008000000 */
[----:B------:R-:W-:Y:S01]  /*59e0*/  UMOV UR20, UR36 ;  /* 0x0000002400147c82 */ /* 0x000fe20008000000 */
[----:B------:R-:W-:Y:S01]  /*59f0*/  @!UP0 UIADD3 UR18, UPT, UPT, UR42, 0x60, URZ ;  /* 0x000000602a128890 */ /* 0x000fe2000fffe0ff */
[----:B------:R-:W-:Y:S01]  /*5a00*/  R2UR UR24, R86 ;  /* 0x00000000561872ca */ /* 0x000fe200000e0000 */
[----:B------:R-:W-:Y:S01]  /*5a10*/  @!UP0 UIADD3 UR16, UPT, UPT, UR21, 0x6200, URZ ;  /* 0x0000620015108890 */ /* 0x000fe2000fffe0ff */
[----:B------:R-:W-:Y:S01]  /*5a20*/  @!P1 R2UR UR4, R0 ;  /* 0x00000000000492ca */ /* 0x000fe200000e0000 */
[----:B------:R-:W-:Y:S01]  /*5a30*/  @!UP0 UIADD3 UR17, UPT, UPT, UR21, 0x58, URZ ;  /* 0x0000005815118890 */ /* 0x000fe2000fffe0ff */
[----:B------:R-:W-:Y:S01]  /*5a40*/  ISETP.NE.AND P0, PT, R14, 0x2, PT ;  /* 0x000000020e00780c */ /* 0x000fe20003f05270 */
[----:B------:R-:W-:Y:S01]  /*5a50*/  @!UP0 UIADD3 UR10, UPT, UPT, UR42, 0xe0, URZ ;  /* 0x000000e02a0a8890 */ /* 0x000fe2000fffe0ff */
[----:B------:R-:W-:Y:S01]  /*5a60*/  LOP3.LUT R15, R15, 0x1, RZ, 0x3c, !PT ;  /* 0x000000010f0f7812 */ /* 0x000fe200078e3cff */
[----:B------:R-:W-:Y:S01]  /*5a70*/  @!UP0 UIADD3 UR8, UPT, UPT, UR21, 0x7200, URZ ;  /* 0x0000720015088890 */ /* 0x000fe2000fffe0ff */
[----:B------:R-:W-:Y:S01]  /*5a80*/  IMAD.U32 R8, RZ, RZ, UR5 ;  /* 0x00000005ff087e24 */ /* 0x000fe2000f8e00ff */
[----:B------:R-:W-:Y:S01]  /*5a90*/  VOTEU.ALL UP0, P1 ;  /* 0x0000000000ff7886 */ /* 0x000fe20000800000 */
[----:B------:R-:W-:Y:S01]  /*5aa0*/  UMOV UR11, UR43 ;  /* 0x0000002b000b7c82 */ /* 0x000fe20008000000 */
[----:B------:R-:W-:Y:S01]  /*5ab0*/  UMOV UR12, UR36 ;  /* 0x00000024000c7c82 */ /* 0x000fe20008000000 */
[----:B------:R-:W-:Y:S01]  /*5ac0*/  UMOV UR9, UR17 ;  /* 0x0000001100097c82 */ /* 0x000fe20008000000 */
[----:B------:R-:W-:Y:S01]  /*5ad0*/  SEL R0, RZ, 0x1, P0 ;  /* 0x00000001ff007807 */ /* 0x000fe20000000000 */
[----:B------:R-:W-:Y:S01]  /*5ae0*/  UIADD3 UR24, UPT, UPT, UR13, UR24, URZ ;  /* 0x000000180d187290 */ /* 0x000fe2000fffe0ff */
[----:B------:R-:W-:Y:S01]  /*5af0*/  IMAD.U32 R9, RZ, RZ, UR4 ;  /* 0x00000004ff097e24 */ /* 0x000fe2000f8e00ff */
[----:B------:R-:W-:Y:S01]  /*5b00*/  @!P1 R2UR UR4, R8 ;  /* 0x00000000080492ca */ /* 0x000fe200000e0000 */
[----:B------:R-:W-:Y:S01]  /*5b10*/  UMOV UR36, UR29 ;  /* 0x0000001d00247c82 */ /* 0x000fe20008000000 */
[----:B------:R-:W-:Y:S02]  /*5b20*/  LOP3.LUT R13, R13, R0, RZ, 0x3c, !PT ;  /* 0x000000000d0d7212 */ /* 0x000fe400078e3cff */
[----:B------:R-:W-:Y:S02]  /*5b30*/  @!P1 R2UR UR5, R9 ;  /* 0x00000000090592ca */ /* 0x000fe400000e0000 */
[----:B------:R-:W-:Y:S11]  /*5b40*/  SEL R14, R14, RZ, P0 ;  /* 0x000000ff0e0e7207 */ /* 0x000ff60000000000 */
[----:B------:R1:W-:Y:S01]  /*5b50*/  @!UP0 UTMALDG.3D [UR16], [UR4], desc[UR6] ;  /* 0x00000610040085b4 */ /* 0x0003e20008011000 */
[----:B------:R-:W-:Y:S05]  /*5b60*/  VOTEU.ALL UP0, P1 ;  /* 0x0000000000ff7886 */ /* 0x000fea0000800000 */
[----:B------:R3:W-:Y:S01]  /*5b70*/  @!UP0 UTMALDG.3D [UR8], [UR4], desc[UR6] ;  /* 0x00000608040085b4 */ /* 0x0007e20008011000 */
[----:B------:R3:W-:Y:S01]  /*5b80*/  @!P1 SYNCS.ARRIVE.TRANS64.RED.A0TR RZ, [UR21+0x58], R7 ;  /* 0x00005807ffff99a7 */ /* 0x0007e20008300415 */
[----:B------:R-:W-:Y:S01]  /*5b90*/  SYNCS.ARRIVE.TRANS64.RED.A1T0 RZ, [UR37], RZ ;  /* 0x000000ffffff79a7 */ /* 0x000fe20008100425 */
[----:B-1----:R-:W-:Y:S01]  /*5ba0*/  UIADD3 UR20, UPT, UPT, UR14, UR63, URZ ;  /* 0x0000003f0e147290 */ /* 0x002fe2000fffe0ff */
[----:B------:R-:W-:Y:S11]  /*5bb0*/  BRA.U UP1, `(.L_x_100) ;  /* 0xfffffff101047547 */ /* 0x000ff6000b83ffff */
[----:B------:R-:W-:-:S04]  /*5bc0*/  SHF.L.U32 R3, R15, 0x1f, RZ ;  /* 0x0000001f0f037819 */ /* 0x000fc800000006ff */
[----:B------:R-:W1:Y:S02]  /*5bd0*/  SYNCS.PHASECHK.TRANS64.TRYWAIT P0, [UR21+0x60], R3 ;  /* 0x00006003ff0075a7 */ /* 0x000e640008001115 */
[----:B-1----:R-:W-:Y:S05]  /*5be0*/  @!P0 BRA `(.L_x_101) ;  /* 0x0000005000248947 */ /* 0x002fea0003800000 */
.L_x_194:
[----:B------:R-:W4:Y:S02]  /*5bf0*/  SYNCS.PHASECHK.TRANS64.TRYWAIT P0, [UR21+0x68], R3 ;  /* 0x00006803ff0075a7 */ /* 0x000f240008001115 */
[----:B----4-:R-:W-:Y:S05]  /*5c00*/  @!P0 BRA `(.L_x_102) ;  /* 0x0000005000348947 */ /* 0x010fea0003800000 */
.L_x_196:
[----:B------:R-:W4:Y:S02]  /*5c10*/  SYNCS.PHASECHK.TRANS64.TRYWAIT P0, [UR21+0x70], R3 ;  /* 0x00007003ff0075a7 */ /* 0x000f240008001115 */
[----:B----4-:R-:W-:Y:S05]  /*5c20*/  @!P0 BRA `(.L_x_103) ;  /* 0x0000005000448947 */ /* 0x010fea0003800000 */
.L_x_198:
[----:B-1----:R-:W-:-:S07]  /*5c30*/  MOV R0, UR21 ;  /* 0x0000001500007c02 */ /* 0x002fce0008000f00 */
.L_x_104:
[----:B-1----:R-:W-:-:S04]  /*5c40*/  SHF.L.U32 R3, R15, 0x1f, RZ ;  /* 0x0000001f0f037819 */ /* 0x002fc800000006ff */
[----:B------:R1:W4:Y:S03]  /*5c50*/  SYNCS.PHASECHK.TRANS64.TRYWAIT P0, [R0+URZ+0x78], R3 ;  /* 0x00007803000075a7 */ /* 0x00032600080011ff */
[----:B----4-:R-:W-:Y:S05]  /*5c60*/  @!P0 NANOSLEEP.SYNCS 0x989680 ;  /* 0x009896800000895d */ /* 0x010fea0003900000 */
[----:B------:R-:W4:Y:S02]  /*5c70*/  @!P0 SYNCS.PHASECHK.TRANS64 P0, [R0+URZ+0x78], R3 ;  /* 0x00007803000085a7 */ /* 0x000f2400080010ff */
[----:B--234-:R-:W-:Y:S05]  /*5c80*/  @P0 EXIT ;  /* 0x000000000000094d */ /* 0x01cfea0003800000 */
[----:B------:R-:W-:Y:S05]  /*5c90*/  BRA `(.L_x_104) ;  /* 0xfffffffc00e87947 */ /* 0x000fea000383ffff */
.L_x_89:
[----:B------:R-:W-:-:S06]  /*5ca0*/  UISETP.GE.AND UP0, UPT, UR22, 0x4, UPT ;  /* 0x000000041600788c */ /* 0x000fcc000bf06270 */
[----:B------:R-:W-:-:S13]  /*5cb0*/  PLOP3.LUT P0, PT, PT, PT, UP0, 0x80, 0x8 ;  /* 0x000000000008781c */ /* 0x000fda0003f0f008 */
[----:B-1----:R-:W-:Y:S05]  /*5cc0*/  @!P0 EXIT ;  /* 0x000000000000894d */ /* 0x002fea0003800000 */
[----:B------:R-:W-:Y:S01]  /*5cd0*/  BAR.SYNC.DEFER_BLOCKING 0x6, 0xa0 ;  /* 0x0182800000007b1d */ /* 0x000fe20000010000 */
[----:B------:R-:W-:Y:S01]  /*5ce0*/  IMAD.SHL.U32 R5, R97, 0x20, RZ ;  /* 0x0000002061057824 */ /* 0x000fe200078e00ff */
[C---:B------:R-:W-:Y:S01]  /*5cf0*/  SHF.L.U32 R6, R85.reuse, 0x15, RZ ;  /* 0x0000001555067819 */ /* 0x040fe200000006ff */
[----:B------:R-:W-:Y:S01]  /*5d00*/  IMAD.SHL.U32 R7, R85, 0x400, RZ ;  /* 0x0000040055077824 */ /* 0x000fe200078e00ff */
[C---:B------:R-:W-:Y:S01]  /*5d10*/  LOP3.LUT R98, R97.reuse, 0x60, RZ, 0xc0, !PT ;  /* 0x0000006061627812 */ /* 0x040fe200078ec0ff */
[----:B------:R-:W-:Y:S01]  /*5d20*/  IMAD.SHL.U32 R4, R97, 0x4, RZ ;  /* 0x0000000461047824 */ /* 0x000fe200078e00ff */
[----:B------:R-:W-:Y:S02]  /*5d30*/  UMOV UR43, 0x400 ;  /* 0x00000400002b7882 */ /* 0x000fe40000000000 */
[----:B------:R-:W1:Y:S01]  /*5d40*/  LDC.64 R80, c[0x0][0x888] ;  /* 0x00022200ff507b82 */ /* 0x000e620000000a00 */
[----:B------:R-:W-:Y:S01]  /*5d50*/  ULEA UR43, UR52, UR43, 0x18 ;  /* 0x0000002b342b7291 */ /* 0x000fe2000f8ec0ff */
[----:B------:R-:W-:Y:S01]  /*5d60*/  LOP3.LUT R96, R5, 0xb20, RZ, 0xc0, !PT ;  /* 0x00000b2005607812 */ /* 0x000fe200078ec0ff */
[----:B------:R-:W-:Y:S01]  /*5d70*/  IMAD.U32 R37, R97, 0x10000, RZ ;  /* 0x0001000061257824 */ /* 0x000fe200078e00ff */
[----:B------:R-:W-:Y:S01]  /*5d80*/  LOP3.LUT R5, R5, 0xc0, RZ, 0xc0, !PT ;  /* 0x000000c005057812 */ /* 0x000fe200078ec0ff */
[----:B------:R-:W-:Y:S01]  /*5d90*/  UIADD3 UR4, UPT, UPT, UR43, 0x200, URZ ;  /* 0x000002002b047890 */ /* 0x000fe2000fffe0ff */
[----:B------:R-:W-:Y:S01]  /*5da0*/  LOP3.LUT R96, R96, 0x400, R7, 0xf8, !PT ;  /* 0x0000040060607812 */ /* 0x000fe200078ef807 */
[----:B------:R-:W-:Y:S01]  /*5db0*/  HFMA2 R36, -RZ, RZ, 0, 0 ;  /* 0x00000000ff247431 */ /* 0x000fe200000001ff */
[----:B------:R-:W2:Y:S01]  /*5dc0*/  LDC.64 R82, c[0x0][0x890] ;  /* 0x00022400ff527b82 */ /* 0x000ea20000000a00 */
[----:B------:R-:W-:Y:S01]  /*5dd0*/  LOP3.LUT R5, R5, 0x18, R4, 0xf8, !PT ;  /* 0x0000001805057812 */ /* 0x000fe200078ef804 */
[----:B------:R-:W-:Y:S01]  /*5de0*/  IMAD.MOV.U32 R93, RZ, RZ, 0x1 ;  /* 0x00000001ff5d7424 */ /* 0x000fe200078e00ff */
[----:B------:R-:W-:Y:S01]  /*5df0*/  LOP3.LUT R6, R6, 0x200000, RZ, 0xc0, !PT ;  /* 0x0020000006067812 */ /* 0x000fe200078ec0ff */
[----:B------:R-:W-:Y:S01]  /*5e00*/  IMAD.MOV.U32 R92, RZ, RZ, RZ ;  /* 0x000000ffff5c7224 */ /* 0x000fe200078e00ff */
[----:B------:R-:W-:Y:S01]  /*5e10*/  LOP3.LUT R96, R96, R5, RZ, 0xfc, !PT ;  /* 0x0000000560607212 */ /* 0x000fe200078efcff */
[----:B------:R-:W-:Y:S01]  /*5e20*/  IMAD.MOV.U32 R89, RZ, RZ, RZ ;  /* 0x000000ffff597224 */ /* 0x000fe200078e00ff */
[----:B------:R-:W-:Y:S01]  /*5e30*/  MOV R87, UR4 ;  /* 0x0000000400577c02 */ /* 0x000fe20008000f00 */
[----:B------:R-:W3:Y:S01]  /*5e40*/  LDC.64 R78, c[0x0][0x8b0] ;  /* 0x00022c00ff4e7b82 */ /* 0x000ee20000000a00 */
[----:B------:R-:W4:Y:S01]  /*5e50*/  LDS R0, [UR43+0x140] ;  /* 0x0001402bff007984 */ /* 0x000f220008000800 */
[C---:B------:R-:W-:Y:S01]  /*5e60*/  LOP3.LUT R95, R97.reuse, 0x2, RZ, 0xc0, !PT ;  /* 0x00000002615f7812 */ /* 0x040fe200078ec0ff */
[----:B------:R-:W1:Y:S01]  /*5e70*/  LDCU UR60, c[0x0][0x370] ;  /* 0x00006e00ff3c77ac */ /* 0x000e620008000800 */
[----:B------:R-:W-:Y:S01]  /*5e80*/  LOP3.LUT R37, R6, 0x400000, R37, 0xf8, !PT ;  /* 0x0040000006257812 */ /* 0x000fe200078ef825 */
[----:B------:R-:W-:Y:S01]  /*5e90*/  IMAD R96, R96, 0x2, R87 ;  /* 0x0000000260607824 */ /* 0x000fe200078e0257 */
[----:B------:R-:W-:Y:S01]  /*5ea0*/  LOP3.LUT R97, R97, 0x4, RZ, 0xc0, !PT ;  /* 0x0000000461617812 */ /* 0x000fe200078ec0ff */
[----:B------:R-:W1:Y:S01]  /*5eb0*/  LDCU UR42, c[0x0][0xb0c] ;  /* 0x00016180ff2a77ac */ /* 0x000e620008000800 */
[----:B------:R-:W1:Y:S01]  /*5ec0*/  LDC.64 R76, c[0x0][0x8a8] ;  /* 0x00022a00ff4c7b82 */ /* 0x000e620000000a00 */
[----:B------:R-:W-:Y:S01]  /*5ed0*/  MOV R91, RZ ;  /* 0x000000ff005b7202 */ /* 0x000fe20000000f00 */
[--C-:B------:R-:W-:Y:S01]  /*5ee0*/  IMAD R95, R95, -0x10, R96.reuse ;  /* 0xfffffff05f5f7824 */ /* 0x100fe200078e0260 */
[----:B------:R-:W1:Y:S01]  /*5ef0*/  LDCU UR39, c[0x0][0xb30] ;  /* 0x00016600ff2777ac */ /* 0x000e620008000800 */
[----:B------:R-:W-:Y:S01]  /*5f00*/  IMAD R94, R97, -0x10, R96 ;  /* 0xfffffff0615e7824 */ /* 0x000fe200078e0260 */
[----:B------:R-:W1:Y:S01]  /*5f10*/  LDCU.64 UR54, c[0x0][0x888] ;  /* 0x00011100ff3677ac */ /* 0x000e620008000a00 */
[----:B------:R-:W1:Y:S01]  /*5f20*/  LDCU.64 UR40, c[0x0][0xb28] ;  /* 0x00016500ff2877ac */ /* 0x000e620008000a00 */
[----:B------:R-:W1:Y:S01]  /*5f30*/  LDCU.128 UR56, c[0x0][0xb10] ;  /* 0x00016200ff3877ac */ /* 0x000e620008000c00 */
[----:B------:R-:W1:Y:S01]  /*5f40*/  LDCU UR53, c[0x0][0x374] ;  /* 0x00006e80ff3577ac */ /* 0x000e620008000800 */
[----:B------:R-:W-:Y:S01]  /*5f50*/  UMOV UR47, URZ ;  /* 0x000000ff002f7c82 */ /* 0x000fe20008000000 */
[----:B------:R-:W-:Y:S01]  /*5f60*/  UMOV UR46, URZ ;  /* 0x000000ff002e7c82 */ /* 0x000fe20008000000 */
[----:B--2-4-:R-:W-:-:S07]  /*5f70*/  IMAD.IADD R37, R0, 0x1, R37 ;  /* 0x0000000100257824 */ /* 0x014fce00078e0225 */
.L_x_148:
[----:B------:R-:W-:Y:S02]  /*5f80*/  LEA R3, R89, UR43, 0x3 ;  /* 0x0000002b59037c11 */ /* 0x000fe4000f8e18ff */
[----:B------:R-:W-:Y:S02]  /*5f90*/  SHF.L.U32 R0, R91, 0x1f, RZ ;  /* 0x0000001f5b007819 */ /* 0x000fe400000006ff */
[----:B------:R-:W-:Y:S02]  /*5fa0*/  LEA R5, R89, UR43, 0x4 ;  /* 0x0000002b59057c11 */ /* 0x000fe4000f8e20ff */
[----:B--2---:R-:W2:Y:S02]  /*5fb0*/  SYNCS.PHASECHK.TRANS64.TRYWAIT P0, [R3+URZ+0x90], R0 ;  /* 0x00009000030075a7 */ /* 0x004ea400080011ff */
[----:B-12---:R-:W-:Y:S05]  /*5fc0*/  @!P0 BRA `(.L_x_105) ;  /* 0x0000004c00748947 */ /* 0x006fea0003800000 */
.L_x_199:
        /* <DEDUP_REMOVED lines=8> */
[----:B----4-:R-:W-:Y:S11]  /*6050*/  LOP3.LUT P0, RZ, R6, 0x1, RZ, 0xc0, !PT ;  /* 0x0000000106ff7812 */ /* 0x010ff6000780c0ff */
[----:B------:R-:W-:Y:S02]  /*6060*/  @!UPT UIADD3 URZ, UPT, UPT, URZ, URZ, URZ ;  /* 0x000000fffffff290 */ /* 0x000fe4000fffe0ff */
[----:B-1----:R-:W-:Y:S01]  /*6070*/  VOTEU.ANY UP1, P0 ;  /* 0x0000000000ff7886 */ /* 0x002fe20000020100 */
[----:B------:R-:W-:Y:S01]  /*6080*/  PLOP3.LUT P0, PT, PT, PT, UP1, 0x80, 0x8 ;  /* 0x000000000008781c */ /* 0x000fe20003f0f018 */
[----:B------:R-:W-:Y:S11]  /*6090*/  UP2UR UR62, UPR, URZ, 0x2 ;  /* 0x00000002ff3e7883 */ /* 0x000ff60008000000 */
[----:B------:R-:W-:Y:S01]  /*60a0*/  @!UPT UIADD3 URZ, UPT, UPT, URZ, URZ, URZ ;  /* 0x000000fffffff290 */ /* 0x000fe2000fffe0ff */
[----:B--2---:R-:W-:Y:S02]  /*60b0*/  @P0 SHF.R.U32.HI R0, RZ, 0x10, R5 ;  /* 0x00000010ff000819 */ /* 0x004fe40000011605 */
        /* <DEDUP_REMOVED lines=12> */
[----:B------:R-:W2:Y:S01]  /*6180*/  LDCU UR12, c[0x0][0xb20] ;  /* 0x00016400ff0c77ac */ /* 0x000ea20008000800 */
[----:B------:R-:W-:Y:S02]  /*6190*/  UIMAD.WIDE.U32 UR4, UR53, UR59, URZ ;  /* 0x0000003b350472a5 */ /* 0x000fe4000f8e00ff */
[----:B------:R-:W-:Y:S02]  /*61a0*/  UIMAD.WIDE.U32 UR6, UR60, UR56, URZ ;  /* 0x000000383c0672a5 */ /* 0x000fe4000f8e00ff */
[----:B------:R-:W-:Y:S02]  /*61b0*/  UISETP.NE.AND UP0, UPT, UR58, 0x1, UPT ;  /* 0x000000013a00788c */ /* 0x000fe4000bf05270 */
[----:B------:R-:W-:Y:S02]  /*61c0*/  UIMAD.WIDE.U32 UR8, UR37, UR59, URZ ;  /* 0x0000003b250872a5 */ /* 0x000fe4000f8e00ff */
[----:B------:R-:W-:Y:S02]  /*61d0*/  UIMAD.WIDE.U32 UR10, UR38, UR56, URZ ;  /* 0x00000038260a72a5 */ /* 0x000fe4000f8e00ff */
[----:B------:R-:W-:Y:S02]  /*61e0*/  UISETP.NE.AND UP1, UPT, UR42, 0x1, UPT ;  /* 0x000000012a00788c */ /* 0x000fe4000bf25270 */
[----:B------:R-:W-:Y:S01]  /*61f0*/  UISETP.NE.AND UP2, UPT, UR45, 0x1, UPT ;  /* 0x000000012d00788c */ /* 0x000fe2000bf45270 */
[----:B------:R-:W-:Y:S02]  /*6200*/  UMOV UR4, UR5 ;  /* 0x0000000500047c82 */ /* 0x000fe40008000000 */
[----:B--2---:R-:W-:Y:S03]  /*6210*/  USHF.R.U32.HI UR5, URZ, UR12, UR4 ;  /* 0x0000000cff057299 */ /* 0x004fe60008011604 */
[----:B------:R-:W-:Y:S02]  /*6220*/  UMOV UR4, UR7 ;  /* 0x0000000700047c82 */ /* 0x000fe40008000000 */
[----:B------:R-:W-:Y:S02]  /*6230*/  USHF.R.U32.HI UR7, URZ, UR57, UR4 ;  /* 0x00000039ff077299 */ /* 0x000fe40008011604 */
[----:B------:R-:W-:Y:S02]  /*6240*/  USEL UR4, UR53, UR5, !UP0 ;  /* 0x0000000535047287 */ /* 0x000fe4000c000000 */
[----:B------:R-:W-:Y:S01]  /*6250*/  USEL UR7, UR60, UR7, !UP1 ;  /* 0x000000073c077287 */ /* 0x000fe2000c800000 */
[----:B------:R-:W-:Y:S01]  /*6260*/  UMOV UR5, UR9 ;  /* 0x0000000900057c82 */ /* 0x000fe20008000000 */
[----:B------:R-:W-:Y:S02]  /*6270*/  UIMAD.WIDE.U32 UR8, UR4, UR40, URZ ;  /* 0x00000028040872a5 */ /* 0x000fe4000f8e00ff */
[----:B------:R-:W-:Y:S03]  /*6280*/  USHF.R.U32.HI UR6, URZ, UR12, UR5 ;  /* 0x0000000cff067299 */ /* 0x000fe60008011605 */
[----:B------:R-:W-:Y:S01]  /*6290*/  UMOV UR5, UR11 ;  /* 0x0000000b00057c82 */ /* 0x000fe20008000000 */
[----:B------:R-:W-:Y:S02]  /*62a0*/  UIMAD.WIDE.U32 UR10, UR7, UR40, URZ ;  /* 0x00000028070a72a5 */ /* 0x000fe4000f8e00ff */
[----:B------:R-:W-:Y:S02]  /*62b0*/  USHF.R.U32.HI UR12, URZ, UR57, UR5 ;  /* 0x00000039ff0c7299 */ /* 0x000fe40008011605 */
[----:B------:R-:W-:Y:S01]  /*62c0*/  USEL UR6, UR37, UR6, !UP0 ;  /* 0x0000000625067287 */ /* 0x000fe2000c000000 */
[----:B------:R-:W-:Y:S02]  /*62d0*/  UMOV UR5, UR9 ;  /* 0x0000000900057c82 */ /* 0x000fe40008000000 */
[----:B------:R-:W-:Y:S01]  /*62e0*/  UMOV UR10, UR11 ;  /* 0x0000000b000a7c82 */ /* 0x000fe20008000000 */
[----:B------:R-:W-:Y:S02]  /*62f0*/  @UP2 USHF.R.U32.HI UR4, URZ, UR41, UR5 ;  /* 0x00000029ff042299 */ /* 0x000fe40008011605 */
[----:B------:R-:W-:Y:S02]  /*6300*/  @UP2 USHF.R.U32.HI UR7, URZ, UR41, UR10 ;  /* 0x00000029ff072299 */ /* 0x000fe4000801160a */
[----:B------:R-:W-:Y:S02]  /*6310*/  UIMAD UR4, UR45, UR4, URZ ;  /* 0x000000042d0472a4 */ /* 0x000fe4000f8e02ff */
        /* <DEDUP_REMOVED lines=8> */
[----:B------:R-:W-:Y:S02]  /*63a0*/  USEL UR11, UR6, UR4, !UP2 ;  /* 0x00000004060b7287 */ /* 0x000fe4000d000000 */
[----:B------:R-:W-:Y:S02]  /*63b0*/  UIADD3 UR8, UPT, UPT, -UR5, URZ, URZ ;  /* 0x000000ff05087290 */ /* 0x000fe4000fffe1ff */
[----:B------:R-:W-:Y:S01]  /*63c0*/  UIADD3 UR10, UPT, UPT, -UR11, URZ, URZ ;  /* 0x000000ff0b0a7290 */ /* 0x000fe2000fffe1ff */
[----:B------:R-:W-:Y:S01]  /*63d0*/  @!UP0 UMOV UR4, UR9 ;  /* 0x0000000900048c82 */ /* 0x000fe20008000000 */
[----:B------:R-:W-:Y:S02]  /*63e0*/  UIADD3 UR9, UPT, UPT, -UR6, URZ, URZ ;  /* 0x000000ff06097290 */ /* 0x000fe4000fffe1ff */
[----:B------:R-:W-:Y:S02]  /*63f0*/  @!UP0 USHF.R.U32.HI UR4, URZ, UR41, UR4 ;  /* 0x00000029ff048299 */ /* 0x000fe40008011604 */
[----:B------:R-:W-:Y:S02]  /*6400*/  UIMAD UR10, UR45, UR10, UR6 ;  /* 0x0000000a2d0a72a4 */ /* 0x000fe4000f8e0206 */
[----:B------:R-:W-:Y:S04]  /*6410*/  @!UP0 USEL UR4, UR5, UR4, !UP2 ;  /* 0x0000000405048287 */ /* 0x000fe8000d000000 */
[----:B------:R-:W-:Y:S02]  /*6420*/  @!UP0 UIMAD UR10, UR7, UR10, UR4 ;  /* 0x0000000a070a82a4 */ /* 0x000fe4000f8e0204 */
[----:B------:R-:W-:Y:S02]  /*6430*/  @!UP0 UIADD3 UR11, UPT, UPT, UR11, -UR4, URZ ;  /* 0x800000040b0b8290 */ /* 0x000fe4000fffe0ff */
[----:B------:R-:W-:Y:S02]  /*6440*/  UIMAD UR7, UR42, UR8, UR38 ;  /* 0x000000082a0772a4 */ /* 0x000fe4000f8e0226 */
[----:B------:R-:W-:Y:S02]  /*6450*/  @!UP0 UIMAD UR6, UR11, UR45, UR5 ;  /* 0x0000002d0b0682a4 */ /* 0x000fe4000f8e0205 */
[----:B------:R-:W-:Y:S01]  /*6460*/  UIMAD UR4, UR58, UR9, UR37 ;  /* 0x000000093a0472a4 */ /* 0x000fe2000f8e0225 */
[----:B------:R-:W-:Y:S02]  /*6470*/  @!UP0 UMOV UR5, UR10 ;  /* 0x0000000a00058c82 */ /* 0x000fe40008000000 */
[----:B------:R-:W-:Y:S02]  /*6480*/  UIMAD UR38, UR5, UR42, UR7 ;  /* 0x0000002a052672a4 */ /* 0x000fe4000f8e0207 */
[----:B------:R-:W-:Y:S11]  /*6490*/  UIMAD UR37, UR6, UR58, UR4 ;  /* 0x0000003a062572a4 */ /* 0x000ff6000f8e0204 */
[----:B------:R-:W-:Y:S01]  /*64a0*/  @!UPT UIADD3 URZ, UPT, UPT, URZ, URZ, URZ ;  /* 0x000000fffffff290 */ /* 0x000fe2000fffe0ff */
.L_x_106:
[----:B------:R-:W-:Y:S01]  /*64b0*/  UISETP.NE.AND UP0, UPT, UR39, 0x1, UPT ;  /* 0x000000012700788c */ /* 0x000fe2000bf05270 */
[----:B------:R-:W-:Y:S01]  /*64c0*/  LOP3.LUT P0, RZ, R87, 0x1b0, RZ, 0xc0, !PT ;  /* 0x000001b057ff7812 */ /* 0x000fe2000780c0ff */
[----:B------:R-:W-:Y:S01]  /*64d0*/  USHF.L.U32 UR50, UR20, 0x6, URZ ;  /* 0x0000000614327899 */ /* 0x000fe200080006ff */
[----:B------:R-:W-:Y:S01]  /*64e0*/  BSSY.RECONVERGENT B6, `(.L_x_107) ;  /* 0x0000034000067945 */ /* 0x000fe20003800200 */
[----:B------:R-:W-:Y:S01]  /*64f0*/  USHF.L.U32 UR49, UR24, 0x8, URZ ;  /* 0x0000000818317899 */ /* 0x000fe200080006ff */
[----:B------:R-:W-:Y:S06]  /*6500*/  IADD3 R89, PT, PT, R89, 0x1, RZ ;  /* 0x0000000159597810 */ /* 0x000fec0007ffe0ff */
[----:B------:R-:W2:Y:S01]  /*6510*/  @!UP0 LDCU.128 UR12, c[0x0][0xb10] ;  /* 0x00016200ff0c87ac */ /* 0x000ea20008000c00 */
[----:B------:R-:W4:Y:S01]  /*6520*/  @!UP0 LDCU UR5, c[0x0][0xb0c] ;  /* 0x00016180ff0587ac */ /* 0x000f220008000800 */
[----:B------:R-:W3:Y:S01]  /*6530*/  @!UP0 LDCU UR10, c[0x0][0xb20] ;  /* 0x00016400ff0a87ac */ /* 0x000ee20008000800 */
[----:B--2---:R-:W-:Y:S02]  /*6540*/  UIMAD.WIDE.U32 UR8, UR38, UR12, URZ ;  /* 0x0000000c260872a5 */ /* 0x004fe4000f8e00ff */
[----:B------:R-:W-:Y:S02]  /*6550*/  UIMAD.WIDE.U32 UR6, UR37, UR15, URZ ;  /* 0x0000000f250672a5 */ /* 0x000fe4000f8e00ff */
[----:B------:R-:W-:Y:S03]  /*6560*/  @!UP0 UISETP.NE.AND UP1, UPT, UR14, 0x1, UPT ;  /* 0x000000010e00888c */ /* 0x000fe6000bf25270 */
[----:B------:R-:W-:Y:S01]  /*6570*/  @!UP0 UMOV UR4, UR9 ;  /* 0x0000000900048c82 */ /* 0x000fe20008000000 */
[----:B----4-:R-:W-:Y:S02]  /*6580*/  @!UP0 UISETP.NE.AND UP2, UPT, UR5, 0x1, UPT ;  /* 0x000000010500888c */ /* 0x010fe4000bf45270 */
[----:B------:R-:W-:Y:S01]  /*6590*/  @!UP0 USHF.R.U32.HI UR4, URZ, UR13, UR4 ;  /* 0x0000000dff048299 */ /* 0x000fe20008011604 */
[----:B------:R-:W-:Y:S02]  /*65a0*/  @!UP0 UMOV UR6, UR7 ;  /* 0x0000000700068c82 */ /* 0x000fe40008000000 */
[----:B---3--:R-:W-:Y:S02]  /*65b0*/  @!UP0 USHF.R.U32.HI UR6, URZ, UR10, UR6 ;  /* 0x0000000aff068299 */ /* 0x008fe40008011606 */
[----:B------:R-:W-:Y:S02]  /*65c0*/  @!UP0 USEL UR7, UR38, UR4, !UP2 ;  /* 0x0000000426078287 */ /* 0x000fe4000d000000 */
[----:B------:R-:W-:Y:S04]  /*65d0*/  @!UP0 USEL UR6, UR37, UR6, !UP1 ;  /* 0x0000000625068287 */ /* 0x000fe8000c800000 */
[----:B------:R-:W-:Y:S02]  /*65e0*/  @!UP0 UIADD3 UR4, UPT, UPT, -UR7, UR6, URZ ;  /* 0x0000000607048290 */ /* 0x000fe4000fffe1ff */
[----:B------:R-:W-:Y:S02]  /*65f0*/  @!UP0 UIADD3 UR6, UPT, UPT, UR7, -UR6, URZ ;  /* 0x8000000607068290 */ /* 0x000fe4000fffe0ff */
[----:B------:R-:W-:Y:S02]  /*6600*/  @!UP0 UIMAD UR38, UR4, UR5, UR38 ;  /* 0x00000005042682a4 */ /* 0x000fe4000f8e0226 */
[----:B------:R-:W-:Y:S01]  /*6610*/  @!UP0 UIMAD UR37, UR6, UR14, UR37 ;  /* 0x0000000e062582a4 */ /* 0x000fe2000f8e0225 */
[----:B------:R-:W-:Y:S11]  /*6620*/  @!P0 BRA `(.L_x_108) ;  /* 0x00000000007c8947 */ /* 0x000ff60003800000 */
[----:B------:R-:W2:Y:S01]  /*6630*/  LDCU.64 UR8, c[0x4][0x80] ;  /* 0x01001000ff0877ac */ /* 0x000ea20008000a00 */
[----:B------:R-:W-:Y:S01]  /*6640*/  MOV R2, 0x0 ;  /* 0x0000000000027802 */ /* 0x000fe20000000f00 */
[----:B------:R-:W-:Y:S02]  /*6650*/  HFMA2 R12, -RZ, RZ, 0, 5.9604644775390625e-08 ;  /* 0x00000001ff0c7431 */ /* 0x000fe400000001ff */
[----:B------:R-:W-:Y:S01]  /*6660*/  IMAD.MOV.U32 R8, RZ, RZ, 0x70 ;  /* 0x00000070ff087424 */ /* 0x000fe200078e00ff */
[----:B------:R3:W4:Y:S01]  /*6670*/  LDC.64 R14, c[0x4][R2] ;  /* 0x01000000020e7b82 */ /* 0x0007220000000a00 */
[----:B------:R-:W1:Y:S01]  /*6680*/  LDCU.64 UR6, c[0x4][0x88] ;  /* 0x01001100ff0677ac */ /* 0x000e620008000a00 */
[----:B------:R-:W-:Y:S01]  /*6690*/  IMAD.MOV.U32 R13, RZ, RZ, RZ ;  /* 0x000000ffff0d7224 */ /* 0x000fe200078e00ff */
[----:B------:R-:W1:Y:S01]  /*66a0*/  LDCU.64 UR4, c[0x4][0x8] ;  /* 0x01000100ff0477ac */ /* 0x000e620008000a00 */
[----:B--2---:R-:W-:Y:S01]  /*66b0*/  MOV R5, UR9 ;  /* 0x0000000900057c02 */ /* 0x004fe20008000f00 */
[----:B------:R-:W-:Y:S01]  /*66c0*/  IMAD.U32 R4, RZ, RZ, UR8 ;  /* 0x00000008ff047e24 */ /* 0x000fe2000f8e00ff */
[----:B-1----:R-:W-:Y:S01]  /*66d0*/  MOV R7, UR7 ;  /* 0x0000000700077c02 */ /* 0x002fe20008000f00 */
[----:B------:R-:W-:Y:S01]  /*66e0*/  IMAD.U32 R6, RZ, RZ, UR6 ;  /* 0x00000006ff067e24 */ /* 0x000fe2000f8e00ff */
[----:B------:R-:W-:Y:S01]  /*66f0*/  MOV R11, UR5 ;  /* 0x00000005000b7c02 */ /* 0x000fe20008000f00 */
[----:B------:R-:W-:Y:S02]  /*6700*/  IMAD.U32 R10, RZ, RZ, UR4 ;  /* 0x00000004ff0a7e24 */ /* 0x000fe4000f8e00ff */
[----:B------:R-:W-:Y:S07]  /*6710*/  LEPC R20, `(.L_x_109) ;  /* 0x000000001014794e */ /* 0x000fee0000000000 */
[----:B---345:R-:W-:Y:S05]  /*6720*/  CALL.ABS.NOINC R14 ;  /* 0x000000000e007343 */ /* 0x038fea0003c00000 */
.L_x_109:
[----:B------:R-:W1:Y:S01]  /*6730*/  LDCU.64 UR8, c[0x4][0x80] ;  /* 0x01001000ff0877ac */ /* 0x000e620008000a00 */
[----:B------:R-:W2:Y:S01]  /*6740*/  LDC.64 R2, c[0x4][R2] ;  /* 0x0100000002027b82 */ /* 0x000ea20000000a00 */
[----:B------:R-:W-:Y:S02]  /*6750*/  HFMA2 R12, -RZ, RZ, 0, 5.9604644775390625e-08 ;  /* 0x00000001ff0c7431 */ /* 0x000fe400000001ff */
[----:B------:R-:W-:Y:S02]  /*6760*/  IMAD.MOV.U32 R8, RZ, RZ, 0x70 ;  /* 0x00000070ff087424 */ /* 0x000fe400078e00ff */
[----:B------:R-:W-:Y:S01]  /*6770*/  IMAD.MOV.U32 R13, RZ, RZ, RZ ;  /* 0x000000ffff0d7224 */ /* 0x000fe200078e00ff */
[----:B------:R-:W3:Y:S01]  /*6780*/  LDCU.64 UR6, c[0x4][0x88] ;  /* 0x01001100ff0677ac */ /* 0x000ee20008000a00 */
[----:B------:R-:W4:Y:S01]  /*6790*/  LDCU.64 UR4, c[0x4][0x8] ;  /* 0x01000100ff0477ac */ /* 0x000f220008000a00 */
[----:B-1----:R-:W-:Y:S02]  /*67a0*/  MOV R4, UR8 ;  /* 0x0000000800047c02 */ /* 0x002fe40008000f00 */
[----:B------:R-:W-:Y:S02]  /*67b0*/  MOV R5, UR9 ;  /* 0x0000000900057c02 */ /* 0x000fe40008000f00 */
[----:B---3--:R-:W-:Y:S01]  /*67c0*/  MOV R7, UR7 ;  /* 0x0000000700077c02 */ /* 0x008fe20008000f00 */
[----:B------:R-:W-:Y:S01]  /*67d0*/  IMAD.U32 R6, RZ, RZ, UR6 ;  /* 0x00000006ff067e24 */ /* 0x000fe2000f8e00ff */
[----:B----4-:R-:W-:Y:S01]  /*67e0*/  MOV R11, UR5 ;  /* 0x00000005000b7c02 */ /* 0x010fe20008000f00 */
[----:B------:R-:W-:Y:S02]  /*67f0*/  IMAD.U32 R10, RZ, RZ, UR4 ;  /* 0x00000004ff0a7e24 */ /* 0x000fe4000f8e00ff */
[----:B------:R-:W-:Y:S07]  /*6800*/  LEPC R20, `(.L_x_108) ;  /* 0x000000001014794e */ /* 0x000fee0000000000 */
[----:B--2---:R-:W-:Y:S05]  /*6810*/  CALL.ABS.NOINC R2 ;  /* 0x0000000002007343 */ /* 0x004fea0003c00000 */
.L_x_108:
[----:B------:R-:W-:Y:S05]  /*6820*/  BSYNC.RECONVERGENT B6 ;  /* 0x0000000000067941 */ /* 0x000fea0003800200 */
.L_x_107:
[----:B------:R-:W-:Y:S02]  /*6830*/  ISETP.NE.U32.AND P0, PT, RZ, UR54, PT ;  /* 0x00000036ff007c0c */ /* 0x000fe4000bf05070 */
[C---:B------:R-:W-:Y:S02]  /*6840*/  ISETP.NE.U32.AND P1, PT, R82.reuse, RZ, PT ;  /* 0x000000ff5200720c */ /* 0x040fe40003f25070 */
[----:B------:R-:W-:Y:S02]  /*6850*/  ISETP.NE.U32.AND P4, PT, R82, RZ, PT ;  /* 0x000000ff5200720c */ /* 0x000fe40003f85070 */
[----:B------:R-:W-:Y:S02]  /*6860*/  ISETP.NE.AND.EX P0, PT, RZ, UR55, PT, P0 ;  /* 0x00000037ff007c0c */ /* 0x000fe4000bf05300 */
[C---:B------:R-:W-:Y:S02]  /*6870*/  ISETP.NE.AND.EX P1, PT, R83.reuse, RZ, PT, P1 ;  /* 0x000000ff5300720c */ /* 0x040fe40003f25310 */
[----:B------:R-:W-:Y:S02]  /*6880*/  ISETP.NE.AND.EX P4, PT, R83, RZ, P0, P4 ;  /* 0x000000ff5300720c */ /* 0x000fe40000785340 */
[----:B------:R-:W-:Y:S02]  /*6890*/  ISETP.NE.U32.AND P5, PT, R78, RZ, PT ;  /* 0x000000ff4e00720c */ /* 0x000fe40003fa5070 */
[----:B------:R-:W-:Y:S02]  /*68a0*/  ISETP.NE.U32.AND P3, PT, RZ, UR54, PT ;  /* 0x00000036ff007c0c */ /* 0x000fe4000bf65070 */
[----:B------:R-:W-:Y:S02]  /*68b0*/  PLOP3.LUT P2, PT, PT, PT, PT, 0x8, 0x80 ;  /* 0x000000000080781c */ /* 0x000fe40003f4e170 */
[----:B------:R-:W-:Y:S02]  /*68c0*/  ISETP.NE.AND.EX P5, PT, R79, RZ, PT, P5 ;  /* 0x000000ff4f00720c */ /* 0x000fe40003fa5350 */
[----:B------:R-:W-:Y:S03]  /*68d0*/  ISETP.NE.AND.EX P3, PT, RZ, UR55, PT, P3 ;  /* 0x00000037ff007c0c */ /* 0x000fe6000bf65330 */
[----:B------:R-:W-:Y:S01]  /*68e0*/  @!P4 PLOP3.LUT P2, PT, P1, PT, PT, 0x80, 0x8 ;  /* 0x000000000008c81c */ /* 0x000fe20000f4f070 */
[----:B------:R-:W-:Y:S01]  /*68f0*/  @!UPT UIADD3 URZ, UPT, UPT, URZ, URZ, URZ ;  /* 0x000000fffffff290 */ /* 0x000fe2000fffe0ff */
[----:B------:R-:W-:Y:S11]  /*6900*/  @!P1 BRA `(.L_x_110) ;  /* 0x0000000000309947 */ /* 0x000ff60003800000 */
[----:B------:R-:W-:Y:S01]  /*6910*/  ISETP.NE.U32.AND P0, PT, R80, RZ, PT ;  /* 0x000000ff5000720c */ /* 0x000fe20003f05070 */
[----:B------:R-:W2:Y:S01]  /*6920*/  LDCU.64 UR4, c[0x0][0x358] ;  /* 0x00006b00ff0477ac */ /* 0x000ea20008000a00 */
[----:B------:R-:W-:Y:S02]  /*6930*/  IMAD.MOV.U32 R84, RZ, RZ, 0x1 ;  /* 0x00000001ff547424 */ /* 0x000fe400078e00ff */
[----:B------:R-:W-:Y:S11]  /*6940*/  ISETP.NE.AND.EX P0, PT, R81, RZ, PT, P0 ;  /* 0x000000ff5100720c */ /* 0x000ff60003f05300 */
[----:B------:R-:W-:Y:S02]  /*6950*/  @!UPT UIADD3 URZ, UPT, UPT, URZ, URZ, URZ ;  /* 0x000000fffffff290 */ /* 0x000fe4000fffe0ff */
[----:B------:R-:W3:Y:S01]  /*6960*/  @P0 LDC.64 R2, c[0x0][0x888] ;  /* 0x00022200ff020b82 */ /* 0x000ee20000000a00 */
[----:B-1----:R-:W-:Y:S04]  /*6970*/  @P0 IMAD R0, R82, UR36, RZ ;  /* 0x0000002452000c24 */ /* 0x002fe8000f8e02ff */
[----:B---3--:R-:W-:Y:S04]  /*6980*/  @P0 IMAD.WIDE R2, R0, 0x4, R2 ;  /* 0x0000000400020825 */ /* 0x008fe800078e0202 */
[----:B------:R-:W-:Y:S01]  /*6990*/  HFMA2 R0, -RZ, RZ, 0, 5.9604644775390625e-08 ;  /* 0x00000001ff007431 */ /* 0x000fe200000001ff */
[----:B--2--5:R2:W5:Y:S04]  /*69a0*/  @P0 LDG.E R41, desc[UR4][R2.64] ;  /* 0x0000000402290981 */ /* 0x024568000c1e1900 */
[----:B------:R-:W-:Y:S01]  /*69b0*/  @!P0 PRMT R84, R0, 0x7610, R84 ;  /* 0x0000761000548816 */ /* 0x000fe20000000054 */
[----:B--2---:R-:W3:Y:S06]  /*69c0*/  @!P0 LDC R41, c[0x0][0x880] ;  /* 0x00022000ff298b82 */ /* 0x004eec0000000800 */
.L_x_110:
[----:B------:R-:W-:Y:S05]  /*69d0*/  @!P5 BRA `(.L_x_111) ;  /* 0x000000000024d947 */ /* 0x000fea0003800000 */
[----:B------:R-:W-:Y:S01]  /*69e0*/  ISETP.NE.U32.AND P0, PT, R76, RZ, PT ;  /* 0x000000ff4c00720c */ /* 0x000fe20003f05070 */
[----:B------:R-:W2:Y:S03]  /*69f0*/  LDCU.64 UR4, c[0x0][0x358] ;  /* 0x00006b00ff0477ac */ /* 0x000ea60008000a00 */
[----:B------:R-:W-:Y:S11]  /*6a00*/  ISETP.NE.AND.EX P0, PT, R77, RZ, PT, P0 ;  /* 0x000000ff4d00720c */ /* 0x000ff60003f05300 */
[----:B------:R-:W-:Y:S02]  /*6a10*/  @!UPT UIADD3 URZ, UPT, UPT, URZ, URZ, URZ ;  /* 0x000000fffffff290 */ /* 0x000fe4000fffe0ff */
[----:B------:R-:W4:Y:S01]  /*6a20*/  @P0 LDC.64 R2, c[0x0][0x8a8] ;  /* 0x00022a00ff020b82 */ /* 0x000f220000000a00 */
[----:B-1----:R-:W-:Y:S04]  /*6a30*/  @P0 IMAD R0, R78, UR36, RZ ;  /* 0x000000244e000c24 */ /* 0x002fe8000f8e02ff */
[----:B----4-:R-:W-:Y:S05]  /*6a40*/  @P0 IMAD.WIDE R2, R0, 0x4, R2 ;  /* 0x0000000400020825 */ /* 0x010fea00078e0202 */
[----:B--2--5:R2:W5:Y:S02]  /*6a50*/  @P0 LDG.E R38, desc[UR4][R2.64] ;  /* 0x0000000402260981 */ /* 0x024564000c1e1900 */
[----:B--2---:R-:W4:Y:S02]  /*6a60*/  @!P0 LDC R38, c[0x0][0x8a0] ;  /* 0x00022800ff268b82 */ /* 0x004f240000000800 */
.L_x_111:
[----:B---3-5:R-:W-:Y:S01]  /*6a70*/  FSETP.NEU.AND P0, PT, R41, RZ, PT ;  /* 0x000000ff2900720b */ /* 0x028fe20003f0d000 */
[----:B------:R-:W-:Y:S01]  /*6a80*/  BSSY B1, `(.L_x_112) ;  /* 0x0000038000017945 */ /* 0x000fe20003800000 */
[----:B------:R-:W-:Y:S01]  /*6a90*/  SEL R5, RZ, 0xffffffff, P3 ;  /* 0xffffffffff057807 */ /* 0x000fe20001800000 */
[----:B------:R-:W-:Y:S01]  /*6aa0*/  IMAD.MOV.U32 R46, RZ, RZ, 0x1 ;  /* 0x00000001ff2e7424 */ /* 0x000fe200078e00ff */
[----:B------:R-:W-:Y:S01]  /*6ab0*/  @!P4 LOP3.LUT P3, RZ, R84, 0xff, RZ, 0xc0, !PT ;  /* 0x000000ff54ffc812 */ /* 0x000fe2000786c0ff */
[C---:B------:R-:W-:Y:S01]  /*6ac0*/  IMAD R39, R36.reuse, 0x80, R37 ;  /* 0x0000008024277824 */ /* 0x040fe200078e0225 */
[----:B-1----:R-:W-:Y:S01]  /*6ad0*/  @!P4 SEL R0, RZ, 0xffffffff, P0 ;  /* 0xffffffffff00c807 */ /* 0x002fe20000000000 */
[----:B------:R-:W-:Y:S01]  /*6ae0*/  IMAD R90, R97, -0x10, R95 ;  /* 0xfffffff0615a7824 */ /* 0x000fe200078e025f */
[----:B------:R-:W-:Y:S01]  /*6af0*/  LOP3.LUT R93, R93, 0x1, RZ, 0x3c, !PT ;  /* 0x000000015d5d7812 */ /* 0x000fe200078e3cff */
[----:B------:R-:W-:Y:S01]  /*6b00*/  IMAD.MOV.U32 R47, RZ, RZ, RZ ;  /* 0x000000ffff2f7224 */ /* 0x000fe200078e00ff */
[C---:B------:R-:W-:Y:S02]  /*6b10*/  @P2 SEL R0, R5.reuse, R0, !P3 ;  /* 0x0000000005002207 */ /* 0x040fe40005800000 */
[----:B------:R-:W-:Y:S02]  /*6b20*/  CS2R R74, SRZ ;  /* 0x00000000004a7805 */ /* 0x000fe4000001ff00 */
[----:B------:R-:W-:Y:S02]  /*6b30*/  LEA R100, R36, UR43, 0x3 ;  /* 0x0000002b24647c11 */ /* 0x000fe4000f8e18ff */
[----:B------:R-:W-:Y:S02]  /*6b40*/  CS2R R72, SRZ ;  /* 0x0000000000487805 */ /* 0x000fe4000001ff00 */
[----:B------:R-:W-:Y:S02]  /*6b50*/  @!P4 LOP3.LUT R0, R0, 0x1, RZ, 0xc0, !PT ;  /* 0x000000010000c812 */ /* 0x000fe400078ec0ff */
[----:B------:R-:W-:Y:S02]  /*6b60*/  CS2R R66, SRZ ;  /* 0x0000000000427805 */ /* 0x000fe4000001ff00 */
[----:B------:R-:W-:Y:S02]  /*6b70*/  SHF.L.U32 R3, R92, 0x1f, RZ ;  /* 0x0000001f5c037819 */ /* 0x000fe400000006ff */
[----:B------:R-:W-:Y:S02]  /*6b80*/  CS2R R64, SRZ ;  /* 0x0000000000407805 */ /* 0x000fe4000001ff00 */
[----:B------:R-:W-:Y:S02]  /*6b90*/  ISETP.NE.U32.OR P5, PT, R0, 0x1, P4 ;  /* 0x000000010000780c */ /* 0x000fe400027a5470 */
[----:B------:R-:W-:Y:S02]  /*6ba0*/  CS2R R58, SRZ ;  /* 0x00000000003a7805 */ /* 0x000fe4000001ff00 */
[----:B------:R-:W-:Y:S02]  /*6bb0*/  LOP3.LUT P4, R88, R84, 0xff, RZ, 0xc0, !PT ;  /* 0x000000ff54587812 */ /* 0x000fe4000788c0ff */
[----:B------:R-:W-:Y:S02]  /*6bc0*/  CS2R R56, SRZ ;  /* 0x0000000000387805 */ /* 0x000fe4000001ff00 */
[----:B------:R-:W-:Y:S02]  /*6bd0*/  SEL R0, RZ, 0xffffffff, P0 ;  /* 0xffffffffff007807 */ /* 0x000fe40000000000 */
[----:B------:R-:W-:Y:S02]  /*6be0*/  CS2R R50, SRZ ;  /* 0x0000000000327805 */ /* 0x000fe4000001ff00 */
[----:B------:R-:W-:Y:S02]  /*6bf0*/  P2R R99, PR, RZ, 0x20 ;  /* 0x00000020ff637803 */ /* 0x000fe40000000000 */
[----:B------:R-:W-:Y:S02]  /*6c00*/  CS2R R48, SRZ ;  /* 0x0000000000307805 */ /* 0x000fe4000001ff00 */
[----:B------:R-:W-:Y:S04]  /*6c10*/  @P1 SEL R0, R5, R0, !P4 ;  /* 0x0000000005001207 */ /* 0x000fe80006000000 */
[----:B------:R-:W-:Y:S02]  /*6c20*/  LOP3.LUT R0, R0, 0x1, RZ, 0xc0, !PT ;  /* 0x0000000100007812 */ /* 0x000fe400078ec0ff */
[----:B------:R-:W-:Y:S02]  /*6c30*/  @P5 SHF.L.U32 R2, R93, 0x1f, RZ ;  /* 0x0000001f5d025819 */ /* 0x000fe400000006ff */
[----:B------:R-:W-:Y:S02]  /*6c40*/  ISETP.NE.U32.AND P0, PT, R0, 0x1, PT ;  /* 0x000000010000780c */ /* 0x000fe40003f05070 */
[----:B------:R-:W1:Y:S02]  /*6c50*/  @P5 SYNCS.PHASECHK.TRANS64.TRYWAIT P3, [UR43+0x40], R2 ;  /* 0x00004002ff0055a7 */ /* 0x000e64000806112b */
[----:B------:R-:W-:Y:S01]  /*6c60*/  P2R R60, PR, RZ, 0x1 ;  /* 0x00000001ff3c7803 */ /* 0x000fe20000000000 */
[----:B------:R2:W3:Y:S01]  /*6c70*/  SYNCS.PHASECHK.TRANS64.TRYWAIT P2, [R100+URZ+0xb0], R3 ;  /* 0x0000b003640075a7 */ /* 0x0004e200080411ff */
[----:B-1----:R-:W-:Y:S01]  /*6c80*/  @P5 SEL R46, RZ, 0x1, !P3 ;  /* 0x00000001ff2e5807 */ /* 0x002fe20005800000 */
[----:B--2---:R-:W-:Y:S06]  /*6c90*/  @!P5 BRA `(.L_x_113) ;  /* 0x000000000058d947 */ /* 0x004fec0003800000 */
[----:B------:R-:W-:Y:S01]  /*6ca0*/  IMAD.MOV.U32 R75, RZ, RZ, RZ ;  /* 0x000000ffff4b7224 */ /* 0x000fe200078e00ff */
[----:B------:R-:W-:Y:S01]  /*6cb0*/  ISETP.NE.AND P0, PT, R46, RZ, PT ;  /* 0x000000ff2e00720c */ /* 0x000fe20003f05270 */
[----:B------:R-:W-:Y:S01]  /*6cc0*/  BSSY B0, `(.L_x_114) ;  /* 0x000000c000007945 */ /* 0x000fe20003800000 */
[----:B------:R-:W-:Y:S02]  /*6cd0*/  CS2R R50, SRZ ;  /* 0x0000000000327805 */ /* 0x000fe4000001ff00 */
[----:B------:R-:W-:Y:S02]  /*6ce0*/  CS2R R48, SRZ ;  /* 0x0000000000307805 */ /* 0x000fe4000001ff00 */
[----:B------:R-:W-:Y:S02]  /*6cf0*/  CS2R R58, SRZ ;  /* 0x00000000003a7805 */ /* 0x000fe4000001ff00 */
[----:B------:R-:W-:Y:S02]  /*6d00*/  CS2R R56, SRZ ;  /* 0x0000000000387805 */ /* 0x000fe4000001ff00 */
[----:B------:R-:W-:Y:S02]  /*6d10*/  CS2R R66, SRZ ;  /* 0x0000000000427805 */ /* 0x000fe4000001ff00 */
[----:B------:R-:W-:Y:S02]  /*6d20*/  CS2R R64, SRZ ;  /* 0x0000000000407805 */ /* 0x000fe4000001ff00 */
[----:B------:R-:W-:Y:S01]  /*6d30*/  CS2R R72, SRZ ;  /* 0x0000000000487805 */ /* 0x000fe2000001ff00 */
[----:B------:R-:W-:Y:S06]  /*6d40*/  @P0 BRA `(.L_x_115) ;  /* 0x00000000000c0947 */ /* 0x000fec0003800000 */
[----:B------:R-:W-:Y:S04]  /*6d50*/  SHF.L.U32 R5, R93, 0x1f, RZ ;  /* 0x0000001f5d057819 */ /* 0x000fe800000006ff */
[----:B------:R-:W1:Y:S02]  /*6d60*/  SYNCS.PHASECHK.TRANS64.TRYWAIT P0, [UR43+0x40], R5 ;  /* 0x00004005ff0075a7 */ /* 0x000e64000800112b */
[----:B-1----:R-:W-:Y:S05]  /*6d70*/  @!P0 BRA `(.L_x_116) ;  /* 0x00000040001c8947 */ /* 0x002fea0003800000 */
.L_x_115:
[----:B------:R-:W-:Y:S05]  /*6d80*/  BSYNC B0 ;  /* 0x0000000000007941 */ /* 0x000fea0003800000 */
.L_x_114:
[----:B------:R-:W-:Y:S01]  /*6d90*/  ISETP.NE.AND P0, PT, R60, RZ, PT ;  /* 0x000000ff3c00720c */ /* 0x000fe20003f05270 */
[----:B------:R-:W-:Y:S11]  /*6da0*/  HFMA2 R47, -RZ, RZ, 0, 5.9604644775390625e-08 ;  /* 0x00000001ff2f7431 */ /* 0x000ff600000001ff */
[----:B------:R-:W-:Y:S01]  /*6db0*/  @!UPT UIADD3 URZ, UPT, UPT, URZ, URZ, URZ ;  /* 0x000000fffffff290 */ /* 0x000fe2000fffe0ff */
[----:B------:R2:W1:Y:S04]  /*6dc0*/  @P0 LDS.128 R48, [R96] ;  /* 0x0000000060300984 */ /* 0x0004680000000c00 */
[----:B------:R2:W1:Y:S04]  /*6dd0*/  @P0 LDS.128 R56, [R95+0x10] ;  /* 0x000010005f380984 */ /* 0x0004680000000c00 */
[----:B------:R2:W1:Y:S04]  /*6de0*/  @P0 LDS.128 R64, [R94+0x20] ;  /* 0x000020005e400984 */ /* 0x0004680000000c00 */
[----:B------:R2:W1:Y:S02]  /*6df0*/  @P0 LDS.128 R72, [R90+0x30] ;  /* 0x000030005a480984 */ /* 0x0004640000000c00 */
.L_x_113:
[----:B------:R-:W-:Y:S05]  /*6e00*/  BSYNC B1 ;  /* 0x0000000000017941 */ /* 0x000fea0003800000 */
.L_x_112:
[----:B-1----:R-:W-:Y:S04]  /*6e10*/  SHF.R.U32.HI R0, RZ, 0x15, R39 ;  /* 0x00000015ff007819 */ /* 0x002fe80000011627 */
[----:B------:R-:W-:Y:S01]  /*6e20*/  LOP3.LUT P0, RZ, R0, 0x3, R85, 0x48, !PT ;  /* 0x0000000300ff7812 */ /* 0x000fe20007804855 */
[----:B------:R-:W-:Y:S01]  /*6e30*/  @!UPT UIADD3 URZ, UPT, UPT, URZ, URZ, URZ ;  /* 0x000000fffffff290 */ /* 0x000fe2000fffe0ff */
[----:B---3--:R-:W-:Y:S11]  /*6e40*/  @P2 BRA `(.L_x_117) ;  /* 0x0000000000082947 */ /* 0x008ff60003800000 */
[----:B------:R-:W1:Y:S02]  /*6e50*/  SYNCS.PHASECHK.TRANS64.TRYWAIT P1, [R100+URZ+0xb0], R3 ;  /* 0x0000b003640075a7 */ /* 0x000e6400080211ff */
[----:B-1----:R-:W-:Y:S05]  /*6e60*/  @!P1 BRA `(.L_x_118) ;  /* 0x0000003c00f89947 */ /* 0x002fea0003800000 */
.L_x_117:
[----:B------:R-:W-:Y:S05]  /*6e70*/  @!P0 BRA `(.L_x_119) ;  /* 0x0000000000408947 */ /* 0x000fea0003800000 */
[----:B------:R-:W3:Y:S01]  /*6e80*/  LDCU.64 UR8, c[0x4][0x70] ;  /* 0x01000e00ff0877ac */ /* 0x000ee20008000a00 */
[----:B-1----:R-:W-:Y:S01]  /*6e90*/  MOV R3, 0x0 ;  /* 0x0000000000037802 */ /* 0x002fe20000000f00 */
[----:B------:R-:W-:Y:S02]  /*6ea0*/  HFMA2 R12, -RZ, RZ, 0, 5.9604644775390625e-08 ;  /* 0x00000001ff0c7431 */ /* 0x000fe400000001ff */
[----:B------:R-:W-:Y:S02]  /*6eb0*/  IMAD.MOV.U32 R8, RZ, RZ, 0x192 ;  /* 0x00000192ff087424 */ /* 0x000fe400078e00ff */
[----:B------:R-:W-:Y:S01]  /*6ec0*/  IMAD.MOV.U32 R13, RZ, RZ, RZ ;  /* 0x000000ffff0d7224 */ /* 0x000fe200078e00ff */
[----:B------:R-:W1:Y:S01]  /*6ed0*/  LDCU.64 UR6, c[0x4][0x78] ;  /* 0x01000f00ff0677ac */ /* 0x000e620008000a00 */
[----:B------:R-:W2:Y:S01]  /*6ee0*/  LDC.64 R2, c[0x4][R3] ;  /* 0x0100000003027b82 */ /* 0x000ea20000000a00 */
[----:B------:R-:W5:Y:S01]  /*6ef0*/  LDCU.64 UR4, c[0x4][0x10] ;  /* 0x01000200ff0477ac */ /* 0x000f620008000a00 */
[----:B---3--:R-:W-:Y:S01]  /*6f00*/  MOV R5, UR9 ;  /* 0x0000000900057c02 */ /* 0x008fe20008000f00 */
[----:B------:R-:W-:Y:S01]  /*6f10*/  IMAD.U32 R4, RZ, RZ, UR8 ;  /* 0x00000008ff047e24 */ /* 0x000fe2000f8e00ff */
[----:B-1----:R-:W-:Y:S01]  /*6f20*/  MOV R7, UR7 ;  /* 0x0000000700077c02 */ /* 0x002fe20008000f00 */
[----:B------:R-:W-:Y:S01]  /*6f30*/  IMAD.U32 R6, RZ, RZ, UR6 ;  /* 0x00000006ff067e24 */ /* 0x000fe2000f8e00ff */
[----:B-----5:R-:W-:Y:S01]  /*6f40*/  MOV R11, UR5 ;  /* 0x00000005000b7c02 */ /* 0x020fe20008000f00 */
[----:B------:R-:W-:Y:S02]  /*6f50*/  IMAD.U32 R10, RZ, RZ, UR4 ;  /* 0x00000004ff0a7e24 */ /* 0x000fe4000f8e00ff */
[----:B------:R-:W-:Y:S07]  /*6f60*/  LEPC R20, `(.L_x_119) ;  /* 0x000000001014794e */ /* 0x000fee0000000000 */
[----:B--2-4-:R-:W-:Y:S05]  /*6f70*/  CALL.ABS.NOINC R2 ;  /* 0x0000000002007343 */ /* 0x014fea0003c00000 */
.L_x_119:
[----:B------:R-:W-:Y:S05]  /*6f80*/  WARPSYNC.ALL ;  /* 0x0000000000007948 */ /* 0x000fea0003800000 */
[----:B------:R-:W-:Y:S01]  /*6f90*/  R2UR UR4, R39 ;  /* 0x00000000270472ca */ /* 0x000fe200000e0000 */
[--C-:B------:R-:W-:Y:S01]  /*6fa0*/  HADD2.F32 R40, -RZ, R48.reuse.H0_H0 ;  /* 0x20000030ff287230 */ /* 0x100fe20000004100 */
[----:B------:R-:W-:Y:S01]  /*6fb0*/  ISETP.NE.AND P0, PT, R98, RZ, PT ;  /* 0x000000ff6200720c */ /* 0x000fe20003f05270 */
[----:B------:R-:W-:Y:S01]  /*6fc0*/  HADD2.F32 R43, -RZ, R48.H1_H1 ;  /* 0x30000030ff2b7230 */ /* 0x000fe20000004100 */
[----:B------:R-:W-:Y:S01]  /*6fd0*/  BSSY.RECONVERGENT B0, `(.L_x_120) ;  /* 0x000008b000007945 */ /* 0x000fe20003800200 */
[----:B------:R-:W-:Y:S02]  /*6fe0*/  HADD2.F32 R42, -RZ, R49.H0_H0 ;  /* 0x20000031ff2a7230 */ /* 0x000fe40000004100 */
[----:B------:R-:W-:Y:S02]  /*6ff0*/  HADD2.F32 R45, -RZ, R51.H0_H0 ;  /* 0x20000033ff2d7230 */ /* 0x000fe40000004100 */
[----:B------:R-:W-:Y:S04]  /*7000*/  HADD2.F32 R44, -RZ, R75.H1_H1 ;  /* 0x3000004bff2c7230 */ /* 0x000fe80000004100 */
[----:B------:R-:W4:Y:S02]  /*7010*/  LDTM.x32 R4, tmem[UR4] ;  /* 0x00000004000479ee */ /* 0x000f2400082c0000 */
[C---:B----4-:R-:W-:Y:S01]  /*7020*/  FMUL R0, R38.reuse, R4 ;  /* 0x0000000426007220 */ /* 0x050fe20000400000 */
[C---:B------:R-:W-:Y:S01]  /*7030*/  FMUL R2, R38.reuse, R5 ;  /* 0x0000000526027220 */ /* 0x040fe20000400000 */
[C---:B-1----:R-:W-:Y:S01]  /*7040*/  FMUL R3, R38.reuse, R6 ;  /* 0x0000000626037220 */ /* 0x042fe20000400000 */
[C---:B------:R-:W-:Y:S01]  /*7050*/  FMUL R7, R38.reuse, R7 ;  /* 0x0000000726077220 */ /* 0x040fe20000400000 */
[C---:B------:R-:W-:Y:S01]  /*7060*/  FFMA R0, R41.reuse, R40, R0 ;  /* 0x0000002829007223 */ /* 0x040fe20000000000 */
[----:B------:R-:W-:Y:S02]  /*7070*/  HADD2.F32 R40, -RZ, R49.H1_H1 ;  /* 0x30000031ff287230 */ /* 0x000fe40000004100 */
[C---:B------:R-:W-:Y:S01]  /*7080*/  FFMA R2, R41.reuse, R43, R2 ;  /* 0x0000002b29027223 */ /* 0x040fe20000000002 */
[C---:B------:R-:W-:Y:S01]  /*7090*/  FFMA R3, R41.reuse, R42, R3 ;  /* 0x0000002a29037223 */ /* 0x040fe20000000003 */
[--C-:B------:R-:W-:Y:S02]  /*70a0*/  HADD2.F32 R43, -RZ, R50.reuse.H0_H0 ;  /* 0x20000032ff2b7230 */ /* 0x100fe40000004100 */
[----:B------:R-:W-:Y:S01]  /*70b0*/  FMUL R4, R38, R8 ;  /* 0x0000000826047220 */ /* 0x000fe20000400000 */
[----:B------:R-:W-:Y:S01]  /*70c0*/  HADD2.F32 R42, -RZ, R50.H1_H1 ;  /* 0x30000032ff2a7230 */ /* 0x000fe20000004100 */
[----:B------:R-:W-:Y:S01]  /*70d0*/  F2FP.F16.F32.PACK_AB R52, R2, R0 ;  /* 0x000000000234723e */ /* 0x000fe200000000ff */
[C---:B------:R-:W-:Y:S01]  /*70e0*/  FFMA R7, R41.reuse, R40, R7 ;  /* 0x0000002829077223 */ /* 0x040fe20000000007 */
[----:B------:R-:W-:Y:S01]  /*70f0*/  FFMA R4, R41, R43, R4 ;  /* 0x0000002b29047223 */ /* 0x000fe20000000004 */
[C---:B------:R-:W-:Y:S01]  /*7100*/  FMUL R5, R38.reuse, R9 ;  /* 0x0000000926057220 */ /* 0x040fe20000400000 */
[C---:B------:R-:W-:Y:S01]  /*7110*/  FMUL R6, R38.reuse, R10 ;  /* 0x0000000a26067220 */ /* 0x040fe20000400000 */
[----:B------:R-:W-:Y:S01]  /*7120*/  HADD2.F32 R40, -RZ, R51.H1_H1 ;  /* 0x30000033ff287230 */ /* 0x000fe20000004100 */
[----:B------:R-:W-:Y:S01]  /*7130*/  F2FP.F16.F32.PACK_AB R53, R7, R3 ;  /* 0x000000030735723e */ /* 0x000fe200000000ff */
[C---:B------:R-:W-:Y:S01]  /*7140*/  FFMA R5, R41.reuse, R42, R5 ;  /* 0x0000002a29057223 */ /* 0x040fe20000000005 */
[----:B------:R-:W-:Y:S01]  /*7150*/  FFMA R6, R41, R45, R6 ;  /* 0x0000002d29067223 */ /* 0x000fe20000000006 */
[C---:B------:R-:W-:Y:S01]  /*7160*/  FMUL R11, R38.reuse, R11 ;  /* 0x0000000b260b7220 */ /* 0x040fe20000400000 */
[--C-:B------:R-:W-:Y:S02]  /*7170*/  HADD2.F32 R43, -RZ, R56.reuse.H0_H0 ;  /* 0x20000038ff2b7230 */ /* 0x100fe40000004100 */
[C---:B------:R-:W-:Y:S01]  /*7180*/  FMUL R8, R38.reuse, R12 ;  /* 0x0000000c26087220 */ /* 0x040fe20000400000 */
[----:B------:R-:W-:Y:S01]  /*7190*/  F2FP.F16.F32.PACK_AB R54, R5, R4 ;  /* 0x000000040536723e */ /* 0x000fe200000000ff */
[C---:B------:R-:W-:Y:S01]  /*71a0*/  FFMA R11, R41.reuse, R40, R11 ;  /* 0x00000028290b7223 */ /* 0x040fe2000000000b */
[----:B------:R-:W-:Y:S02]  /*71b0*/  HADD2.F32 R40, -RZ, R56.H1_H1 ;  /* 0x30000038ff287230 */ /* 0x000fe40000004100 */
[----:B------:R-:W-:Y:S01]  /*71c0*/  FFMA R8, R41, R43, R8 ;  /* 0x0000002b29087223 */ /* 0x000fe20000000008 */
[C---:B------:R-:W-:Y:S01]  /*71d0*/  FMUL R9, R38.reuse, R13 ;  /* 0x0000000d26097220 */ /* 0x040fe20000400000 */
[--C-:B------:R-:W-:Y:S01]  /*71e0*/  HADD2.F32 R45, -RZ, R57.reuse.H0_H0 ;  /* 0x20000039ff2d7230 */ /* 0x100fe20000004100 */
[----:B------:R-:W-:Y:S01]  /*71f0*/  F2FP.F16.F32.PACK_AB R55, R11, R6 ;  /* 0x000000060b37723e */ /* 0x000fe200000000ff */
[C---:B------:R-:W-:Y:S01]  /*7200*/  FMUL R10, R38.reuse, R14 ;  /* 0x0000000e260a7220 */ /* 0x040fe20000400000 */
[----:B------:R-:W-:Y:S02]  /*7210*/  HADD2.F32 R42, -RZ, R57.H1_H1 ;  /* 0x30000039ff2a7230 */ /* 0x000fe40000004100 */
[C---:B------:R-:W-:Y:S01]  /*7220*/  FFMA R9, R41.reuse, R40, R9 ;  /* 0x0000002829097223 */ /* 0x040fe20000000009 */
[C---:B------:R-:W-:Y:S01]  /*7230*/  FMUL R15, R38.reuse, R15 ;  /* 0x0000000f260f7220 */ /* 0x040fe20000400000 */
[----:B------:R1:W-:Y:S01]  /*7240*/  STS.128 [R96], R52 ;  /* 0x0000003460007388 */ /* 0x0003e20000000c00 */
[----:B------:R-:W-:Y:S01]  /*7250*/  FFMA R10, R41, R45, R10 ;  /* 0x0000002d290a7223 */ /* 0x000fe2000000000a */
[--C-:B------:R-:W-:Y:S01]  /*7260*/  HADD2.F32 R40, -RZ, R58.reuse.H0_H0 ;  /* 0x2000003aff287230 */ /* 0x100fe20000004100 */
[----:B------:R-:W-:Y:S01]  /*7270*/  F2FP.F16.F32.PACK_AB R68, R9, R8 ;  /* 0x000000080944723e */ /* 0x000fe200000000ff */
[----:B------:R-:W-:Y:S01]  /*7280*/  FFMA R15, R41, R42, R15 ;  /* 0x0000002a290f7223 */ /* 0x000fe2000000000f */
[C---:B------:R-:W-:Y:S01]  /*7290*/  FMUL R12, R38.reuse, R16 ;  /* 0x00000010260c7220 */ /* 0x040fe20000400000 */
[----:B------:R-:W-:Y:S02]  /*72a0*/  HADD2.F32 R42, -RZ, R58.H1_H1 ;  /* 0x3000003aff2a7230 */ /* 0x000fe40000004100 */
[C---:B------:R-:W-:Y:S01]  /*72b0*/  FMUL R13, R38.reuse, R17 ;  /* 0x00000011260d7220 */ /* 0x040fe20000400000 */
[--C-:B------:R-:W-:Y:S01]  /*72c0*/  HADD2.F32 R43, -RZ, R59.reuse.H0_H0 ;  /* 0x2000003bff2b7230 */ /* 0x100fe20000004100 */
[----:B------:R-:W-:Y:S01]  /*72d0*/  F2FP.F16.F32.PACK_AB R69, R15, R10 ;  /* 0x0000000a0f45723e */ /* 0x000fe200000000ff */
[C---:B------:R-:W-:Y:S01]  /*72e0*/  FFMA R12, R41.reuse, R40, R12 ;  /* 0x00000028290c7223 */ /* 0x040fe2000000000c */
[C---:B------:R-:W-:Y:S01]  /*72f0*/  FFMA R13, R41.reuse, R42, R13 ;  /* 0x0000002a290d7223 */ /* 0x040fe2000000000d */
[C---:B------:R-:W-:Y:S01]  /*7300*/  FMUL R14, R38.reuse, R18 ;  /* 0x00000012260e7220 */ /* 0x040fe20000400000 */
[----:B------:R-:W-:Y:S02]  /*7310*/  HADD2.F32 R40, -RZ, R59.H1_H1 ;  /* 0x3000003bff287230 */ /* 0x000fe40000004100 */
[C---:B------:R-:W-:Y:S01]  /*7320*/  FMUL R19, R38.reuse, R19 ;  /* 0x0000001326137220 */ /* 0x040fe20000400000 */
[C---:B------:R-:W-:Y:S01]  /*7330*/  FMUL R16, R38.reuse, R20 ;  /* 0x0000001426107220 */ /* 0x040fe20000400000 */
[C---:B------:R-:W-:Y:S01]  /*7340*/  FFMA R14, R41.reuse, R43, R14 ;  /* 0x0000002b290e7223 */ /* 0x040fe2000000000e */
[--C-:B------:R-:W-:Y:S02]  /*7350*/  HADD2.F32 R43, -RZ, R64.reuse.H0_H0 ;  /* 0x20000040ff2b7230 */ /* 0x100fe40000004100 */
[C---:B------:R-:W-:Y:S01]  /*7360*/  FFMA R19, R41.reuse, R40, R19 ;  /* 0x0000002829137223 */ /* 0x040fe20000000013 */
[----:B------:R-:W-:Y:S02]  /*7370*/  HADD2.F32 R42, -RZ, R64.H1_H1 ;  /* 0x30000040ff2a7230 */ /* 0x000fe40000004100 */
[C---:B------:R-:W-:Y:S01]  /*7380*/  FMUL R17, R38.reuse, R21 ;  /* 0x0000001526117220 */ /* 0x040fe20000400000 */
[--C-:B------:R-:W-:Y:S02]  /*7390*/  HADD2.F32 R45, -RZ, R65.reuse.H0_H0 ;  /* 0x20000041ff2d7230 */ /* 0x100fe40000004100 */
[C---:B------:R-:W-:Y:S01]  /*73a0*/  FMUL R18, R38.reuse, R22 ;  /* 0x0000001626127220 */ /* 0x040fe20000400000 */
[----:B------:R-:W-:Y:S02]  /*73b0*/  HADD2.F32 R40, -RZ, R65.H1_H1 ;  /* 0x30000041ff287230 */ /* 0x000fe40000004100 */
[C---:B------:R-:W-:Y:S01]  /*73c0*/  FMUL R23, R38.reuse, R23 ;  /* 0x0000001726177220 */ /* 0x040fe20000400000 */
[C---:B------:R-:W-:Y:S01]  /*73d0*/  FFMA R16, R41.reuse, R43, R16 ;  /* 0x0000002b29107223 */ /* 0x040fe20000000010 */
[C---:B------:R-:W-:Y:S01]  /*73e0*/  FFMA R17, R41.reuse, R42, R17 ;  /* 0x0000002a29117223 */ /* 0x040fe20000000011 */
[C---:B------:R-:W-:Y:S01]  /*73f0*/  FFMA R18, R41.reuse, R45, R18 ;  /* 0x0000002d29127223 */ /* 0x040fe20000000012 */
[C---:B------:R-:W-:Y:S01]  /*7400*/  FFMA R23, R41.reuse, R40, R23 ;  /* 0x0000002829177223 */ /* 0x040fe20000000017 */
[--C-:B------:R-:W-:Y:S02]  /*7410*/  HADD2.F32 R43, -RZ, R66.reuse.H0_H0 ;  /* 0x20000042ff2b7230 */ /* 0x100fe40000004100 */
[C---:B------:R-:W-:Y:S01]  /*7420*/  FMUL R20, R38.reuse, R24 ;  /* 0x0000001826147220 */ /* 0x040fe20000400000 */
        /* <DEDUP_REMOVED lines=9> */
[----:B------:R-:W-:Y:S01]  /*74c0*/  FFMA R27, R41, R42, R27 ;  /* 0x0000002a291b7223 */ /* 0x000fe2000000001b */
[--C-:B------:R-:W-:Y:S02]  /*74d0*/  HADD2.F32 R40, -RZ, R72.reuse.H0_H0 ;  /* 0x20000048ff287230 */ /* 0x100fe40000004100 */
[C---:B------:R-:W-:Y:S01]  /*74e0*/  FMUL R24, R38.reuse, R28 ;  /* 0x0000001c26187220 */ /* 0x040fe20000400000 */
[----:B------:R-:W-:Y:S02]  /*74f0*/  HADD2.F32 R42, -RZ, R72.H1_H1 ;  /* 0x30000048ff2a7230 */ /* 0x000fe40000004100 */
[C---:B------:R-:W-:Y:S01]  /*7500*/  FMUL R25, R38.reuse, R29 ;  /* 0x0000001d26197220 */ /* 0x040fe20000400000 */
[--C-:B------:R-:W-:Y:S02]  /*7510*/  HADD2.F32 R43, -RZ, R73.reuse.H0_H0 ;  /* 0x20000049ff2b7230 */ /* 0x100fe40000004100 */
[C---:B------:R-:W-:Y:S01]  /*7520*/  FMUL R26, R38.reuse, R30 ;  /* 0x0000001e261a7220 */ /* 0x040fe20000400000 */
[----:B------:R-:W-:Y:S01]  /*7530*/  F2FP.F16.F32.PACK_AB R70, R13, R12 ;  /* 0x0000000c0d46723e */ /* 0x000fe200000000ff */
[----:B------:R-:W-:Y:S01]  /*7540*/  FFMA R24, R41, R40, R24 ;  /* 0x0000002829187223 */ /* 0x000fe20000000018 */
[----:B------:R-:W-:Y:S01]  /*7550*/  F2FP.F16.F32.PACK_AB R71, R19, R14 ;  /* 0x0000000e1347723e */ /* 0x000fe200000000ff */
[C---:B------:R-:W-:Y:S01]  /*7560*/  FFMA R25, R41.reuse, R42, R25 ;  /* 0x0000002a29197223 */ /* 0x040fe20000000019 */
[C---:B------:R-:W-:Y:S01]  /*7570*/  FFMA R26, R41.reuse, R43, R26 ;  /* 0x0000002b291a7223 */ /* 0x040fe2000000001a */
[----:B------:R-:W-:Y:S02]  /*7580*/  HADD2.F32 R40, -RZ, R73.H1_H1 ;  /* 0x30000049ff287230 */ /* 0x000fe40000004100 */
[C---:B------:R-:W-:Y:S01]  /*7590*/  FMUL R31, R38.reuse, R31 ;  /* 0x0000001f261f7220 */ /* 0x040fe20000400000 */
[----:B------:R1:W-:Y:S01]  /*75a0*/  STS.128 [R95+0x10], R68 ;  /* 0x000010445f007388 */ /* 0x0003e20000000c00 */
[--C-:B------:R-:W-:Y:S02]  /*75b0*/  HADD2.F32 R43, -RZ, R74.reuse.H0_H0 ;  /* 0x2000004aff2b7230 */ /* 0x100fe40000004100 */
[C---:B------:R-:W-:Y:S01]  /*75c0*/  FMUL R28, R38.reuse, R32 ;  /* 0x00000020261c7220 */ /* 0x040fe20000400000 */
[----:B------:R-:W-:Y:S02]  /*75d0*/  HADD2.F32 R42, -RZ, R74.H1_H1 ;  /* 0x3000004aff2a7230 */ /* 0x000fe40000004100 */
[C---:B------:R-:W-:Y:S01]  /*75e0*/  FMUL R29, R38.reuse, R33 ;  /* 0x00000021261d7220 */ /* 0x040fe20000400000 */
[----:B------:R-:W-:Y:S02]  /*75f0*/  HADD2.F32 R45, -RZ, R75.H0_H0 ;  /* 0x2000004bff2d7230 */ /* 0x000fe40000004100 */
[C---:B------:R-:W-:Y:S01]  /*7600*/  FMUL R30, R38.reuse, R34 ;  /* 0x00000022261e7220 */ /* 0x040fe20000400000 */
[----:B------:R-:W-:Y:S01]  /*7610*/  FFMA R31, R41, R40, R31 ;  /* 0x00000028291f7223 */ /* 0x000fe2000000001f */
[----:B------:R-:W-:Y:S01]  /*7620*/  FMUL R35, R38, R35 ;  /* 0x0000002326237220 */ /* 0x000fe20000400000 */
[----:B------:R-:W-:Y:S01]  /*7630*/  F2FP.F16.F32.PACK_AB R104, R17, R16 ;  /* 0x000000101168723e */ /* 0x000fe200000000ff */
[----:B------:R-:W-:Y:S01]  /*7640*/  FFMA R28, R41, R43, R28 ;  /* 0x0000002b291c7223 */ /* 0x000fe2000000001c */
[----:B------:R-:W-:Y:S01]  /*7650*/  F2FP.F16.F32.PACK_AB R105, R23, R18 ;  /* 0x000000121769723e */ /* 0x000fe200000000ff */
[----:B------:R-:W-:Y:S01]  /*7660*/  FFMA R29, R41, R42, R29 ;  /* 0x0000002a291d7223 */ /* 0x000fe2000000001d */
[----:B------:R-:W-:Y:S01]  /*7670*/  F2FP.F16.F32.PACK_AB R106, R21, R20 ;  /* 0x00000014156a723e */ /* 0x000fe200000000ff */
[----:B------:R-:W-:Y:S01]  /*7680*/  FFMA R30, R41, R45, R30 ;  /* 0x0000002d291e7223 */ /* 0x000fe2000000001e */
[----:B------:R-:W-:Y:S01]  /*7690*/  F2FP.F16.F32.PACK_AB R107, R27, R22 ;  /* 0x000000161b6b723e */ /* 0x000fe200000000ff */
[----:B------:R-:W-:Y:S01]  /*76a0*/  FFMA R35, R41, R44, R35 ;  /* 0x0000002c29237223 */ /* 0x000fe20000000023 */
[----:B------:R-:W-:Y:S02]  /*76b0*/  F2FP.F16.F32.PACK_AB R108, R25, R24 ;  /* 0x00000018196c723e */ /* 0x000fe400000000ff */
[----:B------:R-:W-:Y:S01]  /*76c0*/  F2FP.F16.F32.PACK_AB R109, R31, R26 ;  /* 0x0000001a1f6d723e */ /* 0x000fe200000000ff */
[----:B------:R1:W-:Y:S01]  /*76d0*/  STS.128 [R94+0x20], R104 ;  /* 0x000020685e007388 */ /* 0x0003e20000000c00 */
[----:B------:R-:W-:Y:S02]  /*76e0*/  F2FP.F16.F32.PACK_AB R110, R29, R28 ;  /* 0x0000001c1d6e723e */ /* 0x000fe400000000ff */
[----:B------:R-:W-:Y:S05]  /*76f0*/  F2FP.F16.F32.PACK_AB R111, R35, R30 ;  /* 0x0000001e236f723e */ /* 0x000fea00000000ff */
[----:B------:R1:W-:Y:S01]  /*7700*/  STS.128 [R90+0x30], R108 ;  /* 0x0000306c5a007388 */ /* 0x0003e20000000c00 */
[----:B------:R-:W-:Y:S01]  /*7710*/  @!PT LDS RZ, [RZ] ;  /* 0x00000000fffff984 */ /* 0x000fe20000000800 */
[----:B------:R-:W-:Y:S01]  /*7720*/  @!PT LDS RZ, [RZ] ;  /* 0x00000000fffff984 */ /* 0x000fe20000000800 */
[----:B------:R-:W-:Y:S01]  /*7730*/  @!PT LDS RZ, [RZ] ;  /* 0x00000000fffff984 */ /* 0x000fe20000000800 */
[----:B------:R-:W-:Y:S01]  /*7740*/  @!PT LDS RZ, [RZ] ;  /* 0x00000000fffff984 */ /* 0x000fe20000000800 */
[----:B------:R3:W-:Y:S07]  /*7750*/  MEMBAR.ALL.CTA ;  /* 0x0000000000007992 */ /* 0x0007ee0000008000 */
[----:B---3--:R-:W3:Y:S02]  /*7760*/  FENCE.VIEW.ASYNC.S ;  /* 0x00000000000073c6 */ /* 0x008ee40000000000 */
[----:B---3--:R-:W-:Y:S06]  /*7770*/  BAR.SYNC.DEFER_BLOCKING 0x1, 0x80 ;  /* 0x0042000000007b1d */ /* 0x008fec0000010000 */
[----:B------:R-:W-:Y:S05]  /*7780*/  @P0 BRA `(.L_x_121) ;  /* 0x00000000003c0947 */ /* 0x000fea0003800000 */
[----:B------:R-:W3:Y:S01]  /*7790*/  LDCU.64 UR6, c[0x0][0x348] ;  /* 0x00006900ff0677ac */ /* 0x000ee20008000a00 */
[----:B------:R-:W-:Y:S01]  /*77a0*/  UIADD3 UR4, UPT, UPT, UR43, 0x200, URZ ;  /* 0x000002002b047890 */ /* 0x000fe2000fffe0ff */
[----:B------:R-:W-:Y:S01]  /*77b0*/  UMOV UR51, UR36 ;  /* 0x0000002400337c82 */ /* 0x000fe20008000000 */
[----:B------:R-:W-:Y:S02]  /*77c0*/  UIADD3 UR9, UPT, UPT, UR49, 0x80, URZ ;  /* 0x0000008031097890 */ /* 0x000fe4000fffe0ff */
[----:B------:R-:W-:Y:S02]  /*77d0*/  UIADD3 UR8, UPT, UPT, UR43, 0x1200, URZ ;  /* 0x000012002b087890 */ /* 0x000fe4000fffe0ff */
[----:B------:R-:W-:Y:S01]  /*77e0*/  MOV R87, UR4 ;  /* 0x0000000400577c02 */ /* 0x000fe20008000f00 */
[----:B------:R-:W-:Y:S01]  /*77f0*/  UMOV UR10, UR50 ;  /* 0x00000032000a7c82 */ /* 0x000fe20008000000 */
[----:B------:R-:W-:Y:S02]  /*7800*/  UMOV UR11, UR36 ;  /* 0x00000024000b7c82 */ /* 0x000fe40008000000 */
[----:B------:R-:W-:Y:S01]  /*7810*/  R2UR UR48, R87 ;  /* 0x00000000573072ca */ /* 0x000fe200000e0000 */
[----:B---3--:R-:W-:Y:S04]  /*7820*/  UIADD3 UR4, UP0, UPT, UR6, 0x680, URZ ;  /* 0x0000068006047890 */ /* 0x008fe8000ff1e0ff */
[----:B------:R-:W-:Y:S09]  /*7830*/  UIADD3.X UR5, UPT, UPT, URZ, UR7, URZ, UP0, !UPT ;  /* 0x00000007ff057290 */ /* 0x000ff200087fe4ff */
[----:B------:R3:W-:Y:S01]  /*7840*/  UTMASTG.3D [UR48], [UR4] ;  /* 0x00000030040073b5 */ /* 0x0007e20008010000 */
[----:B------:R3:W-:Y:S01]  /*7850*/  UTMASTG.3D [UR8], [UR4] ;  /* 0x00000008040073b5 */ /* 0x0007e20008010000 */
[----:B------:R0:W-:Y:S01]  /*7860*/  UTMACMDFLUSH ;  /* 0x00000000000079b7 */ /* 0x0001e20000000000 */
[----:B---3--:R-:W-:Y:S04]  /*7870*/  DEPBAR.LE SB0, 0x1 ;  /* 0x000080400000791a */ /* 0x008fe80000000000 */
.L_x_121:
[----:B------:R-:W-:Y:S05]  /*7880*/  BSYNC.RECONVERGENT B0 ;  /* 0x0000000000007941 */ /* 0x000fea0003800200 */
.L_x_120:
[----:B------:R-:W-:Y:S01]  /*7890*/  BAR.SYNC.DEFER_BLOCKING 0x1, 0x80 ;  /* 0x0042000000007b1d */ /* 0x000fe20000010000 */
[----:B------:R-:W-:Y:S01]  /*78a0*/  ISETP.NE.AND P1, PT, R99, RZ, PT ;  /* 0x000000ff6300720c */ /* 0x000fe20003f25270 */
[----:B------:R-:W-:Y:S01]  /*78b0*/  UISETP.NE.AND UP0, UPT, UR47, URZ, UPT ;  /* 0x000000ff2f00728c */ /* 0x000fe2000bf05270 */
[----:B------:R-:W-:Y:S11]  /*78c0*/  LEA R3, R47, UR43, 0x3 ;  /* 0x0000002b2f037c11 */ /* 0x000ff6000f8e18ff */
[----:B------:R-:W-:Y:S01]  /*78d0*/  @P1 SHF.L.U32 R2, R93, 0x1f, RZ ;  /* 0x0000001f5d021819 */ /* 0x000fe200000006ff */
[----:B------:R-:W-:Y:S06]  /*78e0*/  BRA.U !UP0, `(.L_x_122) ;  /* 0x0000000108247547 */ /* 0x000fec000b800000 */
[----:B------:R-:W-:Y:S01]  /*78f0*/  IMAD.U32 R5, RZ, RZ, UR46 ;  /* 0x0000002eff057e24 */ /* 0x000fe2000f8e00ff */
[----:B------:R-:W-:Y:S01]  /*7900*/  MOV R0, UR52 ;  /* 0x0000003400007c02 */ /* 0x000fe20008000f00 */
[----:B------:R-:W-:Y:S03]  /*7910*/  UIADD3 UR4, UPT, UPT, UR46, 0x1, URZ ;  /* 0x000000012e047890 */ /* 0x000fe6000fffe0ff */
[----:B------:R-:W-:Y:S01]  /*7920*/  @P1 LEA R5, R5, UR43, 0x3 ;  /* 0x0000002b05051c11 */ /* 0x000fe2000f8e18ff */
[----:B------:R-:W-:Y:S04]  /*7930*/  UISETP.NE.AND UP0, UPT, UR4, 0x4, UPT ;  /* 0x000000040400788c */ /* 0x000fe8000bf05270 */
[----:B------:R-:W-:Y:S01]  /*7940*/  @P1 VIADD R5, R5, 0x60 ;  /* 0x0000006005051836 */ /* 0x000fe20000000000 */
[----:B------:R-:W-:Y:S04]  /*7950*/  USEL UR46, UR4, URZ, UP0 ;  /* 0x000000ff042e7287 */ /* 0x000fe80008000000 */
[----:B------:R-:W-:Y:S04]  /*7960*/  @P1 PRMT R0, R0, 0x654, R5 ;  /* 0x0000065400001816 */ /* 0x000fe80000000005 */
[----:B------:R3:W-:Y:S04]  /*7970*/  @P1 SYNCS.ARRIVE.TRANS64.RED.A1T0 RZ, [R0+URZ], RZ ;  /* 0x000000ff00ff19a7 */ /* 0x0007e800081004ff */
.L_x_122:
[----:B------:R-:W4:Y:S01]  /*7980*/  @P1 SYNCS.PHASECHK.TRANS64.TRYWAIT P0, [R3+URZ+0x40], R2 ;  /* 0x00004002030015a7 */ /* 0x000f2200080011ff */
[----:B------:R-:W-:Y:S01]  /*7990*/  BSSY B1, `(.L_x_123) ;  /* 0x0000016000017945 */ /* 0x000fe20003800000 */
[----:B----4-:R-:W-:Y:S03]  /*79a0*/  @P1 SEL R46, RZ, 0x1, !P0 ;  /* 0x00000001ff2e1807 */ /* 0x010fe60004000000 */
[----:B------:R-:W-:Y:S05]  /*79b0*/  @!P1 BRA `(.L_x_124) ;  /* 0x00000000004c9947 */ /* 0x000fea0003800000 */
[----:B------:R-:W-:Y:S01]  /*79c0*/  ISETP.NE.AND P0, PT, R46, RZ, PT ;  /* 0x000000ff2e00720c */ /* 0x000fe20003f05270 */
[----:B------:R-:W-:Y:S01]  /*79d0*/  BSSY B0, `(.L_x_125) ;  /* 0x000000b000007945 */ /* 0x000fe20003800000 */
[----:B------:R-:W-:Y:S11]  /*79e0*/  ISETP.NE.AND P1, PT, R60, RZ, PT ;  /* 0x000000ff3c00720c */ /* 0x000ff60003f25270 */
[----:B------:R-:W-:Y:S02]  /*79f0*/  @!UPT UIADD3 URZ, UPT, UPT, URZ, URZ, URZ ;  /* 0x000000fffffff290 */ /* 0x000fe4000fffe0ff */
[C---:B------:R-:W-:Y:S01]  /*7a00*/  @P1 IMAD R6, R47.reuse, 0x2000, R96 ;  /* 0x000020002f061824 */ /* 0x040fe200078e0260 */
[C---:B------:R-:W-:Y:S01]  /*7a10*/  @P1 LEA R4, R47.reuse, R94, 0xd ;  /* 0x0000005e2f041211 */ /* 0x040fe200078e68ff */
[C---:B------:R-:W-:Y:S02]  /*7a20*/  @P1 IMAD R5, R47.reuse, 0x2000, R95 ;  /* 0x000020002f051824 */ /* 0x040fe400078e025f */
[----:B------:R-:W-:Y:S01]  /*7a30*/  @P1 IMAD R2, R47, 0x2000, R90 ;  /* 0x000020002f021824 */ /* 0x000fe200078e025a */
[----:B------:R-:W-:Y:S06]  /*7a40*/  @P0 BRA `(.L_x_126) ;  /* 0x00000000000c0947 */ /* 0x000fec0003800000 */
[----:B---3--:R-:W-:Y:S04]  /*7a50*/  SHF.L.U32 R0, R93, 0x1f, RZ ;  /* 0x0000001f5d007819 */ /* 0x008fe800000006ff */
[----:B------:R-:W3:Y:S02]  /*7a60*/  SYNCS.PHASECHK.TRANS64.TRYWAIT P0, [R3+URZ+0x40], R0 ;  /* 0x00004000030075a7 */ /* 0x000ee400080011ff */
[----:B---3--:R-:W-:Y:S05]  /*7a70*/  @!P0 BRA `(.L_x_127) ;  /* 0x0000003400088947 */ /* 0x008fea0003800000 */
.L_x_126:
[----:B------:R-:W-:Y:S05]  /*7a80*/  BSYNC B0 ;  /* 0x0000000000007941 */ /* 0x000fea0003800000 */
.L_x_125:
[----:B------:R-:W-:Y:S02]  /*7a90*/  ISETP.NE.AND P0, PT, R60, RZ, PT ;  /* 0x000000ff3c00720c */ /* 0x000fe40003f05270 */
[----:B------:R-:W-:Y:S11]  /*7aa0*/  IADD3 R47, PT, PT, R47, 0x1, RZ ;  /* 0x000000012f2f7810 */ /* 0x000ff60007ffe0ff */
[----:B------:R4:W1:Y:S04]  /*7ab0*/  @P0 LDS.128 R48, [R6] ;  /* 0x0000000006300984 */ /* 0x0008680000000c00 */
[----:B------:R4:W1:Y:S04]  /*7ac0*/  @P0 LDS.128 R56, [R5+0x10] ;  /* 0x0000100005380984 */ /* 0x0008680000000c00 */
[----:B------:R4:W1:Y:S04]  /*7ad0*/  @P0 LDS.128 R64, [R4+0x20] ;  /* 0x0000200004400984 */ /* 0x0008680000000c00 */
[----:B------:R4:W1:Y:S02]  /*7ae0*/  @P0 LDS.128 R72, [R2+0x30] ;  /* 0x0000300002480984 */ /* 0x0008640000000c00 */
.L_x_124:
[----:B------:R-:W-:Y:S05]  /*7af0*/  BSYNC B1 ;  /* 0x0000000000017941 */ /* 0x000fea0003800000 */
.L_x_123:
[----:B---3--:R-:W-:Y:S05]  /*7b00*/  VIADD R0, R39, 0x20 ;  /* 0x0000002027007836 */ /* 0x008fea0000000000 */
[----:B------:R-:W-:Y:S04]  /*7b10*/  SHF.R.U32.HI R0, RZ, 0x15, R0 ;  /* 0x00000015ff007819 */ /* 0x000fe80000011600 */
[----:B------:R-:W-:Y:S11]  /*7b20*/  LOP3.LUT P0, RZ, R0, 0x3, R85, 0x48, !PT ;  /* 0x0000000300ff7812 */ /* 0x000ff60007804855 */
[----:B------:R-:W-:Y:S02]  /*7b30*/  @!UPT UIADD3 URZ, UPT, UPT, URZ, URZ, URZ ;  /* 0x000000fffffff290 */ /* 0x000fe4000fffe0ff */
[----:B------:R-:W-:Y:S05]  /*7b40*/  @!P0 BRA `(.L_x_128) ;  /* 0x0000000000408947 */ /* 0x000fea0003800000 */
[----:B------:R-:W3:Y:S01]  /*7b50*/  LDCU.64 UR8, c[0x4][0x70] ;  /* 0x01000e00ff0877ac */ /* 0x000ee20008000a00 */
[----:B------:R-:W-:Y:S01]  /*7b60*/  MOV R3, 0x0 ;  /* 0x0000000000037802 */ /* 0x000fe20000000f00 */
[----:B------:R-:W-:Y:S02]  /*7b70*/  HFMA2 R12, -RZ, RZ, 0, 5.9604644775390625e-08 ;  /* 0x00000001ff0c7431 */ /* 0x000fe400000001ff */
[----:B------:R-:W-:Y:S02]  /*7b80*/  IMAD.MOV.U32 R8, RZ, RZ, 0x192 ;  /* 0x00000192ff087424 */ /* 0x000fe400078e00ff */
[----:B------:R-:W-:Y:S01]  /*7b90*/  IMAD.MOV.U32 R13, RZ, RZ, RZ ;  /* 0x000000ffff0d7224 */ /* 0x000fe200078e00ff */
[----:B------:R-:W5:Y:S01]  /*7ba0*/  LDCU.64 UR6, c[0x4][0x78] ;  /* 0x01000f00ff0677ac */ /* 0x000f620008000a00 */
[----:B----4-:R-:W4:Y:S01]  /*7bb0*/  LDC.64 R2, c[0x4][R3] ;  /* 0x0100000003027b82 */ /* 0x010f220000000a00 */
[----:B------:R-:W2:Y:S01]  /*7bc0*/  LDCU.64 UR4, c[0x4][0x10] ;  /* 0x01000200ff0477ac */ /* 0x000ea20008000a00 */
[----:B---3--:R-:W-:Y:S01]  /*7bd0*/  MOV R5, UR9 ;  /* 0x0000000900057c02 */ /* 0x008fe20008000f00 */
[----:B------:R-:W-:Y:S01]  /*7be0*/  IMAD.U32 R4, RZ, RZ, UR8 ;  /* 0x00000008ff047e24 */ /* 0x000fe2000f8e00ff */
[----:B-----5:R-:W-:Y:S01]  /*7bf0*/  MOV R7, UR7 ;  /* 0x0000000700077c02 */ /* 0x020fe20008000f00 */
[----:B------:R-:W-:Y:S01]  /*7c00*/  IMAD.U32 R6, RZ, RZ, UR6 ;  /* 0x00000006ff067e24 */ /* 0x000fe2000f8e00ff */
[----:B--2---:R-:W-:Y:S01]  /*7c10*/  MOV R11, UR5 ;  /* 0x00000005000b7c02 */ /* 0x004fe20008000f00 */
[----:B------:R-:W-:Y:S02]  /*7c20*/  IMAD.U32 R10, RZ, RZ, UR4 ;  /* 0x00000004ff0a7e24 */ /* 0x000fe4000f8e00ff */
[----:B------:R-:W-:Y:S07]  /*7c30*/  LEPC R20, `(.L_x_128) ;  /* 0x000000001014794e */ /* 0x000fee0000000000 */
[----:B-1--4-:R-:W-:Y:S05]  /*7c40*/  CALL.ABS.NOINC R2 ;  /* 0x0000000002007343 */ /* 0x012fea0003c00000 */
.L_x_128:
[----:B------:R-:W-:Y:S05]  /*7c50*/  WARPSYNC.ALL ;  /* 0x0000000000007948 */ /* 0x000fea0003800000 */
[----:B------:R-:W-:Y:S01]  /*7c60*/  R2UR UR4, R39 ;  /* 0x00000000270472ca */ /* 0x000fe200000e0000 */
[--C-:B-1----:R-:W-:Y:S01]  /*7c70*/  HADD2.F32 R40, -RZ, R48.reuse.H0_H0 ;  /* 0x20000030ff287230 */ /* 0x102fe20000004100 */
[----:B------:R-:W-:Y:S01]  /*7c80*/  ISETP.NE.AND P6, PT, R99, RZ, PT ;  /* 0x000000ff6300720c */ /* 0x000fe20003fc5270 */
[----:B------:R-:W-:Y:S01]  /*7c90*/  HADD2.F32 R43, -RZ, R48.H1_H1 ;  /* 0x30000030ff2b7230 */ /* 0x000fe20000004100 */
[----:B------:R-:W-:Y:S01]  /*7ca0*/  MOV R52, UR46 ;  /* 0x0000002e00347c02 */ /* 0x000fe20008000f00 */
[----:B------:R-:W-:Y:S01]  /*7cb0*/  HADD2.F32 R42, -RZ, R49.H1_H1 ;  /* 0x30000031ff2a7230 */ /* 0x000fe20000004100 */
[----:B------:R-:W-:Y:S01]  /*7cc0*/  MOV R61, UR52 ;  /* 0x00000034003d7c02 */ /* 0x000fe20008000f00 */
[----:B------:R-:W-:Y:S01]  /*7cd0*/  HADD2.F32 R45, -RZ, R51.H0_H0 ;  /* 0x20000033ff2d7230 */ /* 0x000fe20000004100 */
[----:B------:R-:W-:Y:S01]  /*7ce0*/  ISETP.NE.AND P0, PT, R98, RZ, PT ;  /* 0x000000ff6200720c */ /* 0x000fe20003f05270 */
[----:B------:R-:W-:Y:S01]  /*7cf0*/  HADD2.F32 R44, -RZ, R75.H1_H1 ;  /* 0x3000004bff2c7230 */ /* 0x000fe20000004100 */
[----:B------:R-:W-:Y:S01]  /*7d00*/  BSSY.RECONVERGENT B0, `(.L_x_129) ;  /* 0x000008d000007945 */ /* 0x000fe20003800200 */
[----:B------:R-:W-:Y:S02]  /*7d10*/  LEA R62, R47, UR43, 0x3 ;  /* 0x0000002b2f3e7c11 */ /* 0x000fe4000f8e18ff */
[----:B----4-:R-:W1:Y:S02]  /*7d20*/  LDTM.x32 R4, tmem[UR4+0x20] ;  /* 0x00002004000479ee */ /* 0x010e6400082c0000 */
[----:B------:R-:W-:Y:S02]  /*7d30*/  @P6 LEA R52, R52, UR43, 0x3 ;  /* 0x0000002b34346c11 */ /* 0x000fe4000f8e18ff */
[----:B------:R-:W-:Y:S02]  /*7d40*/  @P6 SHF.L.U32 R63, R93, 0x1f, RZ ;  /* 0x0000001f5d3f6819 */ /* 0x000fe400000006ff */
[----:B------:R-:W-:Y:S04]  /*7d50*/  @P6 IADD3 R52, PT, PT, R52, 0x60, RZ ;  /* 0x0000006034346810 */ /* 0x000fe80007ffe0ff */
[----:B------:R-:W-:Y:S01]  /*7d60*/  @P6 PRMT R61, R61, 0x654, R52 ;  /* 0x000006543d3d6816 */ /* 0x000fe20000000034 */
[C---:B-1----:R-:W-:Y:S01]  /*7d70*/  FMUL R0, R38.reuse, R4 ;  /* 0x0000000426007220 */ /* 0x042fe20000400000 */
[C---:B------:R-:W-:Y:S01]  /*7d80*/  FMUL R2, R38.reuse, R5 ;  /* 0x0000000526027220 */ /* 0x040fe20000400000 */
[C---:B------:R-:W-:Y:S01]  /*7d90*/  FMUL R3, R38.reuse, R6 ;  /* 0x0000000626037220 */ /* 0x040fe20000400000 */
[C---:B------:R-:W-:Y:S01]  /*7da0*/  FMUL R7, R38.reuse, R7 ;  /* 0x0000000726077220 */ /* 0x040fe20000400000 */
[C---:B------:R-:W-:Y:S01]  /*7db0*/  FFMA R0, R41.reuse, R40, R0 ;  /* 0x0000002829007223 */ /* 0x040fe20000000000 */
[----:B------:R-:W-:Y:S02]  /*7dc0*/  HADD2.F32 R40, -RZ, R49.H0_H0 ;  /* 0x20000031ff287230 */ /* 0x000fe40000004100 */
[C---:B------:R-:W-:Y:S01]  /*7dd0*/  FFMA R2, R41.reuse, R43, R2 ;  /* 0x0000002b29027223 */ /* 0x040fe20000000002 */
[--C-:B------:R-:W-:Y:S02]  /*7de0*/  HADD2.F32 R43, -RZ, R50.reuse.H0_H0 ;  /* 0x20000032ff2b7230 */ /* 0x100fe40000004100 */
[C---:B------:R-:W-:Y:S01]  /*7df0*/  FMUL R4, R38.reuse, R8 ;  /* 0x0000000826047220 */ /* 0x040fe20000400000 */
[----:B------:R-:W-:Y:S01]  /*7e00*/  FMUL R5, R38, R9 ;  /* 0x0000000926057220 */ /* 0x000fe20000400000 */
[C---:B------:R-:W-:Y:S01]  /*7e10*/  FFMA R3, R41.reuse, R40, R3 ;  /* 0x0000002829037223 */ /* 0x040fe20000000003 */
[----:B------:R-:W-:Y:S01]  /*7e20*/  HADD2.F32 R40, -RZ, R50.H1_H1 ;  /* 0x30000032ff287230 */ /* 0x000fe20000004100 */
[----:B------:R-:W-:Y:S01]  /*7e30*/  F2FP.F16.F32.PACK_AB R52, R2, R0 ;  /* 0x000000000234723e */ /* 0x000fe200000000ff */
[C---:B------:R-:W-:Y:S01]  /*7e40*/  FFMA R7, R41.reuse, R42, R7 ;  /* 0x0000002a29077223 */ /* 0x040fe20000000007 */
[C---:B------:R-:W-:Y:S01]  /*7e50*/  FFMA R4, R41.reuse, R43, R4 ;  /* 0x0000002b29047223 */ /* 0x040fe20000000004 */
[C---:B------:R-:W-:Y:S01]  /*7e60*/  FMUL R6, R38.reuse, R10 ;  /* 0x0000000a26067220 */ /* 0x040fe20000400000 */
[----:B------:R-:W-:Y:S02]  /*7e70*/  HADD2.F32 R42, -RZ, R51.H1_H1 ;  /* 0x30000033ff2a7230 */ /* 0x000fe40000004100 */
[----:B------:R-:W-:Y:S01]  /*7e80*/  FFMA R5, R41, R40, R5 ;  /* 0x0000002829057223 */ /* 0x000fe20000000005 */
[----:B------:R-:W-:Y:S01]  /*7e90*/  F2FP.F16.F32.PACK_AB R53, R7, R3 ;  /* 0x000000030735723e */ /* 0x000fe200000000ff */
[----:B------:R-:W-:Y:S01]  /*7ea0*/  FFMA R6, R41, R45, R6 ;  /* 0x0000002d29067223 */ /* 0x000fe20000000006 */
[C---:B------:R-:W-:Y:S01]  /*7eb0*/  FMUL R11, R38.reuse, R11 ;  /* 0x0000000b260b7220 */ /* 0x040fe20000400000 */
[--C-:B------:R-:W-:Y:S01]  /*7ec0*/  HADD2.F32 R40, -RZ, R56.reuse.H0_H0 ;  /* 0x20000038ff287230 */ /* 0x100fe20000004100 */
[----:B------:R-:W-:Y:S01]  /*7ed0*/  F2FP.F16.F32.PACK_AB R54, R5, R4 ;  /* 0x000000040536723e */ /* 0x000fe200000000ff */
[C---:B------:R-:W-:Y:S01]  /*7ee0*/  FMUL R8, R38.reuse, R12 ;  /* 0x0000000c26087220 */ /* 0x040fe20000400000 */
[C---:B------:R-:W-:Y:S01]  /*7ef0*/  FFMA R11, R41.reuse, R42, R11 ;  /* 0x0000002a290b7223 */ /* 0x040fe2000000000b */
[----:B------:R-:W-:Y:S02]  /*7f00*/  HADD2.F32 R42, -RZ, R56.H1_H1 ;  /* 0x30000038ff2a7230 */ /* 0x000fe40000004100 */
[C---:B------:R-:W-:Y:S01]  /*7f10*/  FMUL R9, R38.reuse, R13 ;  /* 0x0000000d26097220 */ /* 0x040fe20000400000 */
[--C-:B------:R-:W-:Y:S02]  /*7f20*/  HADD2.F32 R43, -RZ, R57.reuse.H0_H0 ;  /* 0x20000039ff2b7230 */ /* 0x100fe40000004100 */
[----:B------:R-:W-:Y:S01]  /*7f30*/  FFMA R8, R41, R40, R8 ;  /* 0x0000002829087223 */ /* 0x000fe20000000008 */
[----:B------:R-:W-:Y:S01]  /*7f40*/  F2FP.F16.F32.PACK_AB R55, R11, R6 ;  /* 0x000000060b37723e */ /* 0x000fe200000000ff */
[----:B------:R-:W-:Y:S01]  /*7f50*/  FFMA R9, R41, R42, R9 ;  /* 0x0000002a29097223 */ /* 0x000fe20000000009 */
[C---:B------:R-:W-:Y:S01]  /*7f60*/  FMUL R10, R38.reuse, R14 ;  /* 0x0000000e260a7220 */ /* 0x040fe20000400000 */
[----:B------:R-:W-:Y:S02]  /*7f70*/  HADD2.F32 R40, -RZ, R57.H1_H1 ;  /* 0x30000039ff287230 */ /* 0x000fe40000004100 */
[C---:B------:R-:W-:Y:S01]  /*7f80*/  FMUL R15, R38.reuse, R15 ;  /* 0x0000000f260f7220 */ /* 0x040fe20000400000 */
[----:B------:R1:W-:Y:S01]  /*7f90*/  STS.128 [R96+0x2000], R52 ;  /* 0x0020003460007388 */ /* 0x0003e20000000c00 */
[----:B------:R-:W-:Y:S01]  /*7fa0*/  F2FP.F16.F32.PACK_AB R68, R9, R8 ;  /* 0x000000080944723e */ /* 0x000fe200000000ff */
[C---:B------:R-:W-:Y:S01]  /*7fb0*/  FFMA R10, R41.reuse, R43, R10 ;  /* 0x0000002b290a7223 */ /* 0x040fe2000000000a */
[--C-:B------:R-:W-:Y:S02]  /*7fc0*/  HADD2.F32 R43, -RZ, R58.reuse.H0_H0 ;  /* 0x2000003aff2b7230 */ /* 0x100fe40000004100 */
        /* <DEDUP_REMOVED lines=11> */
[--C-:B------:R-:W-:Y:S02]  /*8080*/  HADD2.F32 R43, -RZ, R64.reuse.H0_H0 ;  /* 0x20000040ff2b7230 */ /* 0x100fe40000004100 */
[C---:B------:R-:W-:Y:S01]  /*8090*/  FFMA R14, R41.reuse, R45, R14 ;  /* 0x0000002d290e7223 */ /* 0x040fe2000000000e */
[C---:B------:R-:W-:Y:S01]  /*80a0*/  FMUL R16, R38.reuse, R20 ;  /* 0x0000001426107220 */ /* 0x040fe20000400000 */
        /* <DEDUP_REMOVED lines=17> */
[C---:B------:R-:W-:Y:S01]  /*81c0*/  FFMA R20, R41.reuse, R40, R20 ;  /* 0x0000002829147223 */ /* 0x040fe20000000014 */
[C---:B------:R-:W-:Y:S01]  /*81d0*/  FFMA R21, R41.reuse, R42, R21 ;  /* 0x0000002a29157223 */ /* 0x040fe20000000015 */
[----:B------:R-:W-:Y:S02]  /*81e0*/  HADD2.F32 R40, -RZ, R67.H1_H1 ;  /* 0x30000043ff287230 */ /* 0x000fe40000004100 */
[----:B------:R-:W-:Y:S01]  /*81f0*/  FFMA R22, R41, R43, R22 ;  /* 0x0000002b29167223 */ /* 0x000fe20000000016 */
[C---:B------:R-:W-:Y:S01]  /*8200*/  FMUL R27, R38.reuse, R27 ;  /* 0x0000001b261b7220 */ /* 0x040fe20000400000 */
[--C-:B------:R-:W-:Y:S02]  /*8210*/  HADD2.F32 R43, -RZ, R72.reuse.H0_H0 ;  /* 0x20000048ff2b7230 */ /* 0x100fe40000004100 */
[C---:B------:R-:W-:Y:S01]  /*8220*/  FMUL R24, R38.reuse, R28 ;  /* 0x0000001c26187220 */ /* 0x040fe20000400000 */
[----:B------:R-:W-:Y:S02]  /*8230*/  HADD2.F32 R42, -RZ, R72.H1_H1 ;  /* 0x30000048ff2a7230 */ /* 0x000fe40000004100 */
[C---:B------:R-:W-:Y:S01]  /*8240*/  FMUL R25, R38.reuse, R29 ;  /* 0x0000001d26197220 */ /* 0x040fe20000400000 */
[--C-:B------:R-:W-:Y:S01]  /*8250*/  HADD2.F32 R45, -RZ, R73.reuse.H0_H0 ;  /* 0x20000049ff2d7230 */ /* 0x100fe20000004100 */
[----:B------:R-:W-:Y:S01]  /*8260*/  F2FP.F16.F32.PACK_AB R70, R13, R12 ;  /* 0x0000000c0d46723e */ /* 0x000fe200000000ff */
[C---:B------:R-:W-:Y:S01]  /*8270*/  FMUL R26, R38.reuse, R30 ;  /* 0x0000001e261a7220 */ /* 0x040fe20000400000 */
[----:B------:R-:W-:Y:S01]  /*8280*/  F2FP.F16.F32.PACK_AB R71, R19, R14 ;  /* 0x0000000e1347723e */ /* 0x000fe200000000ff */
[C---:B------:R-:W-:Y:S01]  /*8290*/  FFMA R27, R41.reuse, R40, R27 ;  /* 0x00000028291b7223 */ /* 0x040fe2000000001b */
[C---:B------:R-:W-:Y:S01]  /*82a0*/  FFMA R24, R41.reuse, R43, R24 ;  /* 0x0000002b29187223 */ /* 0x040fe20000000018 */
[----:B------:R-:W-:Y:S02]  /*82b0*/  HADD2.F32 R40, -RZ, R73.H1_H1 ;  /* 0x30000049ff287230 */ /* 0x000fe40000004100 */
[C---:B------:R-:W-:Y:S01]  /*82c0*/  FFMA R25, R41.reuse, R42, R25 ;  /* 0x0000002a29197223 */ /* 0x040fe20000000019 */
[----:B------:R1:W-:Y:S01]  /*82d0*/  STS.128 [R95+0x2010], R68 ;  /* 0x002010445f007388 */ /* 0x0003e20000000c00 */
[C---:B------:R-:W-:Y:S01]  /*82e0*/  FMUL R31, R38.reuse, R31 ;  /* 0x0000001f261f7220 */ /* 0x040fe20000400000 */
[--C-:B------:R-:W-:Y:S02]  /*82f0*/  HADD2.F32 R43, -RZ, R74.reuse.H0_H0 ;  /* 0x2000004aff2b7230 */ /* 0x100fe40000004100 */
[C---:B------:R-:W-:Y:S01]  /*8300*/  FFMA R26, R41.reuse, R45, R26 ;  /* 0x0000002d291a7223 */ /* 0x040fe2000000001a */
        /* <DEDUP_REMOVED lines=30> */
[----:B------:R-:W-:Y:S02]  /*84f0*/  UIADD3 UR13, UPT, UPT, UR49, 0x20, URZ ;  /* 0x00000020310d7890 */ /* 0x000fe4000fffe0ff */
[----:B------:R-:W-:Y:S01]  /*8500*/  UIADD3 UR12, UPT, UPT, UR43, 0x2200, URZ ;  /* 0x000022002b0c7890 */ /* 0x000fe2000fffe0ff */
[----:B------:R-:W-:Y:S01]  /*8510*/  UMOV UR14, UR50 ;  /* 0x00000032000e7c82 */ /* 0x000fe20008000000 */
[----:B------:R-:W-:Y:S01]  /*8520*/  UMOV UR15, UR36 ;  /* 0x00000024000f7c82 */ /* 0x000fe20008000000 */
[----:B------:R-:W-:Y:S02]  /*8530*/  UIADD3 UR9, UPT, UPT, UR49, 0xa0, URZ ;  /* 0x000000a031097890 */ /* 0x000fe4000fffe0ff */
[----:B------:R-:W-:Y:S01]  /*8540*/  UIADD3 UR8, UPT, UPT, UR43, 0x3200, URZ ;  /* 0x000032002b087890 */ /* 0x000fe2000fffe0ff */
[----:B------:R-:W-:Y:S01]  /*8550*/  UMOV UR10, UR50 ;  /* 0x00000032000a7c82 */ /* 0x000fe20008000000 */
[----:B------:R-:W-:Y:S01]  /*8560*/  UMOV UR11, UR36 ;  /* 0x00000024000b7c82 */ /* 0x000fe20008000000 */
[----:B---3--:R-:W-:Y:S04]  /*8570*/  UIADD3 UR4, UP0, UPT, UR6, 0x680, URZ ;  /* 0x0000068006047890 */ /* 0x008fe8000ff1e0ff */
[----:B------:R-:W-:Y:S09]  /*8580*/  UIADD3.X UR5, UPT, UPT, URZ, UR7, URZ, UP0, !UPT ;  /* 0x00000007ff057290 */ /* 0x000ff200087fe4ff */
[----:B------:R3:W-:Y:S01]  /*8590*/  UTMASTG.3D [UR12], [UR4] ;  /* 0x0000000c040073b5 */ /* 0x0007e20008010000 */
[----:B------:R3:W-:Y:S01]  /*85a0*/  UTMASTG.3D [UR8], [UR4] ;  /* 0x00000008040073b5 */ /* 0x0007e20008010000 */
[----:B------:R0:W-:Y:S01]  /*85b0*/  UTMACMDFLUSH ;  /* 0x00000000000079b7 */ /* 0x0001e20000000000 */
[----:B---3--:R-:W-:Y:S04]  /*85c0*/  DEPBAR.LE SB0, 0x1 ;  /* 0x000080400000791a */ /* 0x008fe80000000000 */
.L_x_130:
[----:B------:R-:W-:Y:S05]  /*85d0*/  BSYNC.RECONVERGENT B0 ;  /* 0x0000000000007941 */ /* 0x000fea0003800200 */
.L_x_129:
[----:B------:R-:W-:Y:S01]  /*85e0*/  BAR.SYNC.DEFER_BLOCKING 0x1, 0x80 ;  /* 0x0042000000007b1d */ /* 0x000fe20000010000 */
[----:B------:R-:W-:Y:S04]  /*85f0*/  UIADD3 UR4, UPT, UPT, UR46, 0x1, URZ ;  /* 0x000000012e047890 */ /* 0x000fe8000fffe0ff */
[----:B------:R-:W-:Y:S04]  /*8600*/  UISETP.NE.AND UP0, UPT, UR4, 0x4, UPT ;  /* 0x000000040400788c */ /* 0x000fe8000bf05270 */
[----:B------:R-:W-:Y:S01]  /*8610*/  USEL UR44, UR4, URZ, UP0 ;  /* 0x000000ff042c7287 */ /* 0x000fe20008000000 */
[----:B------:R3:W-:Y:S01]  /*8620*/  @P6 SYNCS.ARRIVE.TRANS64.RED.A1T0 RZ, [R61+URZ], RZ ;  /* 0x000000ff3dff69a7 */ /* 0x0007e200081004ff */
[----:B------:R-:W-:Y:S01]  /*8630*/  BSSY B1, `(.L_x_131) ;  /* 0x0000017000017945 */ /* 0x000fe20003800000 */
[----:B------:R-:W4:Y:S02]  /*8640*/  @P6 SYNCS.PHASECHK.TRANS64.TRYWAIT P0, [R62+URZ+0x40], R63 ;  /* 0x0000403f3e0065a7 */ /* 0x000f2400080011ff */
[----:B----4-:R-:W-:Y:S01]  /*8650*/  @P6 SEL R46, RZ, 0x1, !P0 ;  /* 0x00000001ff2e6807 */ /* 0x010fe20004000000 */
[----:B---3--:R-:W-:Y:S06]  /*8660*/  @!P6 BRA `(.L_x_132) ;  /* 0x00000000004ce947 */ /* 0x008fec0003800000 */
        /* <DEDUP_REMOVED lines=9> */
[----:B------:R-:W-:Y:S04]  /*8700*/  SHF.L.U32 R5, R93, 0x1f, RZ ;  /* 0x0000001f5d057819 */ /* 0x000fe800000006ff */
[----:B------:R-:W3:Y:S02]  /*8710*/  SYNCS.PHASECHK.TRANS64.TRYWAIT P0, [R62+URZ+0x40], R5 ;  /* 0x000040053e0075a7 */ /* 0x000ee400080011ff */
[----:B---3--:R-:W-:Y:S05]  /*8720*/  @!P0 BRA `(.L_x_135) ;  /* 0x0000002400f08947 */ /* 0x008fea0003800000 */
.L_x_134:
[----:B------:R-:W-:Y:S05]  /*8730*/  BSYNC B0 ;  /* 0x0000000000007941 */ /* 0x000fea0003800000 */
.L_x_133:
[----:B------:R-:W-:Y:S02]  /*8740*/  ISETP.NE.AND P0, PT, R60, RZ, PT ;  /* 0x000000ff3c00720c */ /* 0x000fe40003f05270 */
[----:B------:R-:W-:Y:S11]  /*8750*/  IADD3 R47, PT, PT, R47, 0x1, RZ ;  /* 0x000000012f2f7810 */ /* 0x000ff60007ffe0ff */
[----:B------:R4:W1:Y:S04]  /*8760*/  @P0 LDS.128 R48, [R4] ;  /* 0x0000000004300984 */ /* 0x0008680000000c00 */
[----:B------:R4:W1:Y:S04]  /*8770*/  @P0 LDS.128 R56, [R3+0x10] ;  /* 0x0000100003380984 */ /* 0x0008680000000c00 */
[----:B------:R4:W1:Y:S04]  /*8780*/  @P0 LDS.128 R64, [R2+0x20] ;  /* 0x0000200002400984 */ /* 0x0008680000000c00 */
[----:B------:R4:W1:Y:S02]  /*8790*/  @P0 LDS.128 R72, [R0+0x30] ;  /* 0x0000300000480984 */ /* 0x0008640000000c00 */
.L_x_132:
[----:B------:R-:W-:Y:S05]  /*87a0*/  BSYNC B1 ;  /* 0x0000000000017941 */ /* 0x000fea0003800000 */
.L_x_131:
[----:B----4-:R-:W-:Y:S05]  /*87b0*/  VIADD R0, R39, 0x40 ;  /* 0x0000004027007836 */ /* 0x010fea0000000000 */
        /* <DEDUP_REMOVED lines=9> */
[----:B------:R-:W4:Y:S01]  /*8850*/  LDCU.64 UR6, c[0x4][0x78] ;  /* 0x01000f00ff0677ac */ /* 0x000f220008000a00 */
[----:B------:R-:W1:Y:S01]  /*8860*/  LDC.64 R2, c[0x4][R3] ;  /* 0x0100000003027b82 */ /* 0x000e620000000a00 */
[----:B------:R-:W5:Y:S01]  /*8870*/  LDCU.64 UR4, c[0x4][0x10] ;  /* 0x01000200ff0477ac */ /* 0x000f620008000a00 */
[----:B---3--:R-:W-:Y:S01]  /*8880*/  MOV R5, UR9 ;  /* 0x0000000900057c02 */ /* 0x008fe20008000f00 */
[----:B------:R-:W-:Y:S01]  /*8890*/  IMAD.U32 R4, RZ, RZ, UR8 ;  /* 0x00000008ff047e24 */ /* 0x000fe2000f8e00ff */
[----:B----4-:R-:W-:Y:S01]  /*88a0*/  MOV R7, UR7 ;  /* 0x0000000700077c02 */ /* 0x010fe20008000f00 */
[----:B------:R-:W-:Y:S01]  /*88b0*/  IMAD.U32 R6, RZ, RZ, UR6 ;  /* 0x00000006ff067e24 */ /* 0x000fe2000f8e00ff */
[----:B-----5:R-:W-:Y:S01]  /*88c0*/  MOV R11, UR5 ;  /* 0x00000005000b7c02 */ /* 0x020fe20008000f00 */
[----:B------:R-:W-:Y:S02]  /*88d0*/  IMAD.U32 R10, RZ, RZ, UR4 ;  /* 0x00000004ff0a7e24 */ /* 0x000fe4000f8e00ff */
[----:B------:R-:W-:Y:S07]  /*88e0*/  LEPC R20, `(.L_x_136) ;  /* 0x000000001014794e */ /* 0x000fee0000000000 */
[----:B-12---:R-:W-:Y:S05]  /*88f0*/  CALL.ABS.NOINC R2 ;  /* 0x0000000002007343 */ /* 0x006fea0003c00000 */
.L_x_136:
        /* <DEDUP_REMOVED lines=12> */
[----:B---3--:R-:W-:Y:S02]  /*89c0*/  LEA R62, R47, UR43, 0x3 ;  /* 0x0000002b2f3e7c11 */ /* 0x008fe4000f8e18ff */
[----:B------:R-:W1:Y:S02]  /*89d0*/  LDTM.x32 R4, tmem[UR4+0x40] ;  /* 0x00004004000479ee */ /* 0x000e6400082c0000 */
        /* <DEDUP_REMOVED lines=138> */
.L_x_138:
[----:B------:R-:W-:Y:S05]  /*9280*/  BSYNC.RECONVERGENT B0 ;  /* 0x0000000000007941 */ /* 0x000fea0003800200 */
.L_x_137:
        /* <DEDUP_REMOVED lines=21> */
.L_x_142:
[----:B------:R-:W-:Y:S05]  /*93e0*/  BSYNC B0 ;  /* 0x0000000000007941 */ /* 0x000fea0003800000 */
.L_x_141:
[----:B------:R-:W-:Y:S11]  /*93f0*/  ISETP.NE.AND P0, PT, R60, RZ, PT ;  /* 0x000000ff3c00720c */ /* 0x000ff60003f05270 */
[----:B------:R-:W-:Y:S02]  /*9400*/  @!UPT UIADD3 URZ, UPT, UPT, URZ, URZ, URZ ;  /* 0x000000fffffff290 */ /* 0x000fe4000fffe0ff */
[----:B------:R4:W1:Y:S04]  /*9410*/  @P0 LDS.128 R48, [R3] ;  /* 0x0000000003300984 */ /* 0x0008680000000c00 */
[----:B------:R4:W1:Y:S04]  /*9420*/  @P0 LDS.128 R56, [R2+0x10] ;  /* 0x0000100002380984 */ /* 0x0008680000000c00 */
[----:B------:R4:W1:Y:S04]  /*9430*/  @P0 LDS.128 R64, [R0+0x20] ;  /* 0x0000200000400984 */ /* 0x0008680000000c00 */
[----:B------:R4:W1:Y:S02]  /*9440*/  @P0 LDS.128 R72, [R47+0x30] ;  /* 0x000030002f480984 */ /* 0x0008640000000c00 */
.L_x_140:
[----:B------:R-:W-:Y:S05]  /*9450*/  BSYNC B1 ;  /* 0x0000000000017941 */ /* 0x000fea0003800000 */
.L_x_139:
        /* <DEDUP_REMOVED lines=21> */
.L_x_144:
[----:B------:R-:W-:Y:S01]  /*95b0*/  ISETP.NE.AND P0, PT, R98, RZ, PT ;  /* 0x000000ff6200720c */ /* 0x000fe20003f05270 */
[----:B------:R-:W-:Y:S05]  /*95c0*/  WARPSYNC.ALL ;  /* 0x0000000000007948 */ /* 0x000fea0003800000 */
[----:B------:R-:W-:Y:S01]  /*95d0*/  R2UR UR4, R39 ;  /* 0x00000000270472ca */ /* 0x000fe200000e0000 */
[--C-:B-1----:R-:W-:Y:S01]  /*95e0*/  HADD2.F32 R40, -RZ, R48.reuse.H0_H0 ;  /* 0x20000030ff287230 */ /* 0x102fe20000004100 */
[----:B------:R-:W-:Y:S01]  /*95f0*/  IADD3 R102, PT, PT, R100, 0xd0, RZ ;  /* 0x000000d064667810 */ /* 0x000fe20007ffe0ff */
[----:B------:R-:W-:Y:S01]  /*9600*/  HADD2.F32 R42, -RZ, R48.H1_H1 ;  /* 0x30000030ff2a7230 */ /* 0x000fe20000004100 */
[----:B------:R-:W-:Y:S01]  /*9610*/  BSSY.RECONVERGENT B0, `(.L_x_145) ;  /* 0x000008e000007945 */ /* 0x000fe20003800200 */
[--C-:B------:R-:W-:Y:S01]  /*9620*/  HADD2.F32 R43, -RZ, R49.reuse.H0_H0 ;  /* 0x20000031ff2b7230 */ /* 0x100fe20000004100 */
[----:B------:R-:W-:Y:S01]  /*9630*/  LOP3.LUT R116, R102, 0xfefffff8, RZ, 0xc0, !PT ;  /* 0xfefffff866747812 */ /* 0x000fe200078ec0ff */
[----:B------:R-:W-:Y:S02]  /*9640*/  HADD2.F32 R44, -RZ, R49.H1_H1 ;  /* 0x30000031ff2c7230 */ /* 0x000fe40000004100 */
[--C-:B------:R-:W-:Y:S02]  /*9650*/  HADD2.F32 R45, -RZ, R50.reuse.H0_H0 ;  /* 0x20000032ff2d7230 */ /* 0x100fe40000004100 */
[----:B------:R-:W-:Y:S02]  /*9660*/  HADD2.F32 R46, -RZ, R50.H1_H1 ;  /* 0x30000032ff2e7230 */ /* 0x000fe40000004100 */
[----:B---3--:R-:W1:Y:S01]  /*9670*/  LDTM.x32 R4, tmem[UR4+0x60] ;  /* 0x00006004000479ee */ /* 0x008e6200082c0000 */
[----:B------:R-:W-:Y:S01]  /*9680*/  NOP ;  /* 0x0000000000007918 */ /* 0x000fe20000000000 */
[----:B-1----:R1:W-:Y:S01]  /*9690*/  SYNCS.ARRIVE.TRANS64.RED.A1T0 RZ, [R116+URZ], RZ ;  /* 0x000000ff74ff79a7 */ /* 0x0023e200081004ff */
[--C-:B------:R-:W-:Y:S02]  /*96a0*/  HADD2.F32 R47, -RZ, R51.reuse.H0_H0 ;  /* 0x20000033ff2f7230 */ /* 0x100fe40000004100 */
[----:B------:R-:W-:Y:S02]  /*96b0*/  HADD2.F32 R48, -RZ, R51.H1_H1 ;  /* 0x30000033ff307230 */ /* 0x000fe40000004100 */
        /* <DEDUP_REMOVED lines=9> */
[C---:B------:R-:W-:Y:S01]  /*9750*/  FMUL R4, R38.reuse, R4 ;  /* 0x0000000426047220 */ /* 0x040fe20000400000 */
[C---:B------:R-:W-:Y:S01]  /*9760*/  FMUL R5, R38.reuse, R5 ;  /* 0x0000000526057220 */ /* 0x040fe20000400000 */
[C---:B------:R-:W-:Y:S01]  /*9770*/  FMUL R6, R38.reuse, R6 ;  /* 0x0000000626067220 */ /* 0x040fe20000400000 */
[C---:B------:R-:W-:Y:S01]  /*9780*/  FMUL R7, R38.reuse, R7 ;  /* 0x0000000726077220 */ /* 0x040fe20000400000 */
[C---:B------:R-:W-:Y:S01]  /*9790*/  FFMA R4, R41.reuse, R40, R4 ;  /* 0x0000002829047223 */ /* 0x040fe20000000004 */
[C---:B------:R-:W-:Y:S01]  /*97a0*/  FFMA R5, R41.reuse, R42, R5 ;  /* 0x0000002a29057223 */ /* 0x040fe20000000005 */
[C---:B------:R-:W-:Y:S01]  /*97b0*/  FFMA R6, R41.reuse, R43, R6 ;  /* 0x0000002b29067223 */ /* 0x040fe20000000006 */
[----:B------:R-:W-:Y:S01]  /*97c0*/  FFMA R7, R41, R44, R7 ;  /* 0x0000002c29077223 */ /* 0x000fe20000000007 */
[C---:B------:R-:W-:Y:S01]  /*97d0*/  FMUL R8, R38.reuse, R8 ;  /* 0x0000000826087220 */ /* 0x040fe20000400000 */
[C---:B------:R-:W-:Y:S01]  /*97e0*/  FMUL R9, R38.reuse, R9 ;  /* 0x0000000926097220 */ /* 0x040fe20000400000 */
[----:B------:R-:W-:Y:S01]  /*97f0*/  F2FP.F16.F32.PACK_AB R104, R5, R4 ;  /* 0x000000040568723e */ /* 0x000fe200000000ff */
[C---:B------:R-:W-:Y:S01]  /*9800*/  FMUL R10, R38.reuse, R10 ;  /* 0x0000000a260a7220 */ /* 0x040fe20000400000 */
[----:B------:R-:W-:Y:S01]  /*9810*/  F2FP.F16.F32.PACK_AB R105, R7, R6 ;  /* 0x000000060769723e */ /* 0x000fe200000000ff */
[C---:B------:R-:W-:Y:S01]  /*9820*/  FFMA R8, R41.reuse, R45, R8 ;  /* 0x0000002d29087223 */ /* 0x040fe20000000008 */
[C---:B------:R-:W-:Y:S01]  /*9830*/  FFMA R9, R41.reuse, R46, R9 ;  /* 0x0000002e29097223 */ /* 0x040fe20000000009 */
[----:B------:R-:W-:Y:S01]  /*9840*/  FFMA R10, R41, R47, R10 ;  /* 0x0000002f290a7223 */ /* 0x000fe2000000000a */
[C---:B------:R-:W-:Y:S01]  /*9850*/  FMUL R11, R38.reuse, R11 ;  /* 0x0000000b260b7220 */ /* 0x040fe20000400000 */
[C---:B------:R-:W-:Y:S01]  /*9860*/  FMUL R0, R38.reuse, R12 ;  /* 0x0000000c26007220 */ /* 0x040fe20000400000 */
[C---:B------:R-:W-:Y:S01]  /*9870*/  FMUL R2, R38.reuse, R13 ;  /* 0x0000000d26027220 */ /* 0x040fe20000400000 */
[----:B------:R-:W-:Y:S01]  /*9880*/  F2FP.F16.F32.PACK_AB R106, R9, R8 ;  /* 0x00000008096a723e */ /* 0x000fe200000000ff */
[C---:B------:R-:W-:Y:S01]  /*9890*/  FFMA R11, R41.reuse, R48, R11 ;  /* 0x00000030290b7223 */ /* 0x040fe2000000000b */
[C---:B------:R-:W-:Y:S01]  /*98a0*/  FFMA R0, R41.reuse, R49, R0 ;  /* 0x0000003129007223 */ /* 0x040fe20000000000 */
[C---:B------:R-:W-:Y:S01]  /*98b0*/  FFMA R2, R41.reuse, R51, R2 ;  /* 0x0000003329027223 */ /* 0x040fe20000000002 */
[C---:B------:R-:W-:Y:S01]  /*98c0*/  FMUL R3, R38.reuse, R14 ;  /* 0x0000000e26037220 */ /* 0x040fe20000400000 */
[C---:B------:R-:W-:Y:S01]  /*98d0*/  FMUL R15, R38.reuse, R15 ;  /* 0x0000000f260f7220 */ /* 0x040fe20000400000 */
[C---:B------:R-:W-:Y:S01]  /*98e0*/  FMUL R12, R38.reuse, R16 ;  /* 0x00000010260c7220 */ /* 0x040fe20000400000 */
[C---:B------:R-:W-:Y:S01]  /*98f0*/  FMUL R13, R38.reuse, R17 ;  /* 0x00000011260d7220 */ /* 0x040fe20000400000 */
[C---:B------:R-:W-:Y:S01]  /*9900*/  FFMA R3, R41.reuse, R50, R3 ;  /* 0x0000003229037223 */ /* 0x040fe20000000003 */
[C---:B------:R-:W-:Y:S01]  /*9910*/  FMUL R14, R38.reuse, R18 ;  /* 0x00000012260e7220 */ /* 0x040fe20000400000 */
[----:B------:R-:W-:Y:S01]  /*9920*/  FFMA R15, R41, R52, R15 ;  /* 0x00000034290f7223 */ /* 0x000fe2000000000f */
[C---:B------:R-:W-:Y:S01]  /*9930*/  FMUL R19, R38.reuse, R19 ;  /* 0x0000001326137220 */ /* 0x040fe20000400000 */
[----:B------:R-:W-:Y:S01]  /*9940*/  F2FP.F16.F32.PACK_AB R107, R11, R10 ;  /* 0x0000000a0b6b723e */ /* 0x000fe200000000ff */
[C---:B------:R-:W-:Y:S01]  /*9950*/  FFMA R12, R41.reuse, R53, R12 ;  /* 0x00000035290c7223 */ /* 0x040fe2000000000c */
[----:B------:R-:W-:Y:S02]  /*9960*/  HADD2.F32 R58, -RZ, R64.H1_H1 ;  /* 0x30000040ff3a7230 */ /* 0x000fe40000004100 */
[C---:B------:R-:W-:Y:S01]  /*9970*/  FMUL R16, R38.reuse, R20 ;  /* 0x0000001426107220 */ /* 0x040fe20000400000 */
[C---:B------:R-:W-:Y:S01]  /*9980*/  FFMA R13, R41.reuse, R54, R13 ;  /* 0x00000036290d7223 */ /* 0x040fe2000000000d */
[----:B------:R1:W-:Y:S01]  /*9990*/  STS.128 [R96+0x6000], R104 ;  /* 0x0060006860007388 */ /* 0x0003e20000000c00 */
[--C-:B------:R-:W-:Y:S02]  /*99a0*/  HADD2.F32 R59, -RZ, R65.reuse.H0_H0 ;  /* 0x20000041ff3b7230 */ /* 0x100fe40000004100 */
[C---:B------:R-:W-:Y:S01]  /*99b0*/  FMUL R17, R38.reuse, R21 ;  /* 0x0000001526117220 */ /* 0x040fe20000400000 */
[C---:B------:R-:W-:Y:S01]  /*99c0*/  FFMA R14, R41.reuse, R55, R14 ;  /* 0x00000037290e7223 */ /* 0x040fe2000000000e */
[----:B------:R-:W-:Y:S02]  /*99d0*/  HADD2.F32 R60, -RZ, R65.H1_H1 ;  /* 0x30000041ff3c7230 */ /* 0x000fe40000004100 */
[C---:B------:R-:W-:Y:S01]  /*99e0*/  FMUL R18, R38.reuse, R22 ;  /* 0x0000001626127220 */ /* 0x040fe20000400000 */
[C---:B------:R-:W-:Y:S01]  /*99f0*/  FFMA R19, R41.reuse, R56, R19 ;  /* 0x0000003829137223 */ /* 0x040fe20000000013 */
        /* <DEDUP_REMOVED lines=13> */
[----:B------:R-:W-:Y:S01]  /*9ad0*/  FMUL R27, R38, R27 ;  /* 0x0000001b261b7220 */ /* 0x000fe20000400000 */
[----:B------:R-:W-:Y:S01]  /*9ae0*/  F2FP.F16.F32.PACK_AB R108, R2, R0 ;  /* 0x00000000026c723e */ /* 0x000fe200000000ff */
[----:B------:R-:W-:Y:S01]  /*9af0*/  FFMA R20, R41, R61, R20 ;  /* 0x0000003d29147223 */ /* 0x000fe20000000014 */
[----:B------:R-:W-:Y:S01]  /*9b00*/  F2FP.F16.F32.PACK_AB R109, R15, R3 ;  /* 0x000000030f6d723e */ /* 0x000fe200000000ff */
[----:B------:R-:W-:Y:S01]  /*9b10*/  HADD2.F32 R66, -RZ, R72.H1_H1 ;  /* 0x30000048ff427230 */ /* 0x000fe20000004100 */
[----:B------:R-:W-:Y:S01]  /*9b20*/  F2FP.F16.F32.PACK_AB R110, R13, R12 ;  /* 0x0000000c0d6e723e */ /* 0x000fe200000000ff */
[C---:B------:R-:W-:Y:S01]  /*9b30*/  FMUL R24, R38.reuse, R28 ;  /* 0x0000001c26187220 */ /* 0x040fe20000400000 */
[----:B------:R-:W-:Y:S01]  /*9b40*/  F2FP.F16.F32.PACK_AB R111, R19, R14 ;  /* 0x0000000e136f723e */ /* 0x000fe200000000ff */
[C---:B------:R-:W-:Y:S01]  /*9b50*/  FFMA R21, R41.reuse, R62, R21 ;  /* 0x0000003e29157223 */ /* 0x040fe20000000015 */
[--C-:B------:R-:W-:Y:S02]  /*9b60*/  HADD2.F32 R67, -RZ, R73.reuse.H0_H0 ;  /* 0x20000049ff437230 */ /* 0x100fe40000004100 */
[C---:B------:R-:W-:Y:S01]  /*9b70*/  FMUL R25, R38.reuse, R29 ;  /* 0x0000001d26197220 */ /* 0x040fe20000400000 */
[C---:B------:R-:W-:Y:S01]  /*9b80*/  FFMA R22, R41.reuse, R63, R22 ;  /* 0x0000003f29167223 */ /* 0x040fe20000000016 */
[----:B------:R1:W-:Y:S01]  /*9b90*/  STS.128 [R95+0x6010], R108 ;  /* 0x0060106c5f007388 */ /* 0x0003e20000000c00 */
        /* <DEDUP_REMOVED lines=53> */
.L_x_146:
[----:B------:R-:W-:Y:S05]  /*9ef0*/  BSYNC.RECONVERGENT B0 ;  /* 0x0000000000007941 */ /* 0x000fea0003800200 */
.L_x_145:
[----:B------:R-:W-:Y:S01]  /*9f00*/  BAR.SYNC.DEFER_BLOCKING 0x1, 0x80 ;  /* 0x0042000000007b1d */ /* 0x000fe20000010000 */
[----:B------:R-:W-:Y:S01]  /*9f10*/  UISETP.NE.AND UP0, UPT, UR47, -0x4, UPT ;  /* 0xfffffffc2f00788c */ /* 0x000fe2000bf05270 */
[----:B------:R-:W-:Y:S08]  /*9f20*/  IADD3 R0, PT, PT, R36, 0x1, RZ ;  /* 0x0000000124007810 */ /* 0x000ff00007ffe0ff */
[----:B------:R-:W-:Y:S05]  /*9f30*/  BRA.U !UP0, `(.L_x_147) ;  /* 0x0000000108287547 */ /* 0x000fea000b800000 */
[----:B------:R-:W-:Y:S01]  /*9f40*/  ISETP.NE.AND P0, PT, R99, RZ, PT ;  /* 0x000000ff6300720c */ /* 0x000fe20003f05270 */
[----:B------:R-:W-:Y:S01]  /*9f50*/  IMAD.U32 R3, RZ, RZ, UR46 ;  /* 0x0000002eff037e24 */ /* 0x000fe2000f8e00ff */
[----:B------:R-:W-:Y:S01]  /*9f60*/  UIADD3 UR4, UPT, UPT, UR46, 0x1, URZ ;  /* 0x000000012e047890 */ /* 0x000fe2000fffe0ff */
[----:B------:R-:W-:Y:S03]  /*9f70*/  IMAD.U32 R2, RZ, RZ, UR52 ;  /* 0x00000034ff027e24 */ /* 0x000fe6000f8e00ff */
[----:B------:R-:W-:Y:S04]  /*9f80*/  UISETP.NE.AND UP0, UPT, UR4, 0x4, UPT ;  /* 0x000000040400788c */ /* 0x000fe8000bf05270 */
[----:B------:R-:W-:Y:S03]  /*9f90*/  USEL UR46, UR4, URZ, UP0 ;  /* 0x000000ff042e7287 */ /* 0x000fe60008000000 */
[----:B------:R-:W-:Y:S05]  /*9fa0*/  @P0 LEA R3, R3, UR43, 0x3 ;  /* 0x0000002b03030c11 */ /* 0x000fea000f8e18ff */
[----:B------:R-:W-:Y:S05]  /*9fb0*/  @P0 VIADD R3, R3, 0x60 ;  /* 0x0000006003030836 */ /* 0x000fea0000000000 */
[----:B------:R-:W-:Y:S04]  /*9fc0*/  @P0 PRMT R2, R2, 0x654, R3 ;  /* 0x0000065402020816 */ /* 0x000fe80000000003 */
[----:B------:R3:W-:Y:S03]  /*9fd0*/  @P0 SYNCS.ARRIVE.TRANS64.RED.A1T0 RZ, [R2+URZ], RZ ;  /* 0x000000ff02ff09a7 */ /* 0x0007e600081004ff */
.L_x_147:
[----:B------:R-:W-:Y:S01]  /*9fe0*/  R2UR UR4, R86 ;  /* 0x00000000560472ca */ /* 0x000fe200000e0000 */
[----:B------:R-:W-:Y:S01]  /*9ff0*/  UISETP.NE.AND UP0, UPT, UR62, URZ, UPT ;  /* 0x000000ff3e00728c */ /* 0x000fe2000bf05270 */
[----:B------:R-:W-:Y:S01]  /*a000*/  ISETP.NE.AND P0, PT, R89, 0x2, PT ;  /* 0x000000025900780c */ /* 0x000fe20003f05270 */
[----:B------:R-:W-:Y:S01]  /*a010*/  UIADD3 UR20, UPT, UPT, UR38, UR63, URZ ;  /* 0x0000003f26147290 */ /* 0x000fe2000fffe0ff */
[----:B------:R-:W-:Y:S01]  /*a020*/  ISETP.NE.AND P1, PT, R0, 0x4, PT ;  /* 0x000000040000780c */ /* 0x000fe20003f25270 */
[----:B------:R-:W-:Y:S01]  /*a030*/  UIADD3 UR47, UPT, UPT, UR47, 0x4, URZ ;  /* 0x000000042f2f7890 */ /* 0x000fe2000fffe0ff */
[----:B---3--:R-:W-:Y:S01]  /*a040*/  SEL R2, RZ, 0x1, P0 ;  /* 0x00000001ff027807 */ /* 0x008fe20000000000 */
[----:B------:R-:W-:Y:S01]  /*a050*/  UMOV UR36, UR61 ;  /* 0x0000003d00247c82 */ /* 0x000fe20008000000 */
[----:B------:R-:W-:Y:S02]  /*a060*/  SEL R3, RZ, 0x1, P1 ;  /* 0x00000001ff037807 */ /* 0x000fe40000800000 */
[----:B------:R-:W-:Y:S02]  /*a070*/  LOP3.LUT R91, R91, R2, RZ, 0x3c, !PT ;  /* 0x000000025b5b7212 */ /* 0x000fe400078e3cff */
[----:B------:R-:W-:Y:S01]  /*a080*/  LOP3.LUT R92, R92, R3, RZ, 0x3c, !PT ;  /* 0x000000035c5c7212 */ /* 0x000fe200078e3cff */
[----:B------:R-:W-:Y:S01]  /*a090*/  UIADD3 UR24, UPT, UPT, UR37, UR4, URZ ;  /* 0x0000000425187290 */ /* 0x000fe2000fffe0ff */
[----:B------:R-:W-:Y:S02]  /*a0a0*/  SEL R89, R89, RZ, P0 ;  /* 0x000000ff59597207 */ /* 0x000fe40000000000 */
[----:B------:R-:W-:Y:S01]  /*a0b0*/  SEL R36, R0, RZ, P1 ;  /* 0x000000ff00247207 */ /* 0x000fe20000800000 */
[----:B------:R-:W-:Y:S08]  /*a0c0*/  BRA.U UP0, `(.L_x_148) ;  /* 0xffffffbd00ac7547 */ /* 0x000ff0000b83ffff */
[----:B------:R-:W3:Y:S01]  /*a0d0*/  LDCU.64 UR4, c[0x0][0x888] ;  /* 0x00011100ff0477ac */ /* 0x000ee20008000a00 */
[----:B------:R-:W4:Y:S01]  /*a0e0*/  LDCU.64 UR6, c[0x0][0x890] ;  /* 0x00011200ff0677ac */ /* 0x000f220008000a00 */
[----:B---3--:R-:W-:Y:S02]  /*a0f0*/  ISETP.NE.U32.AND P2, PT, RZ, UR4, PT ;  /* 0x00000004ff007c0c */ /* 0x008fe4000bf45070 */
[----:B----4-:R-:W-:Y:S02]  /*a100*/  ISETP.NE.U32.AND P1, PT, RZ, UR6, PT ;  /* 0x00000006ff007c0c */ /* 0x010fe4000bf25070 */
[----:B------:R-:W-:Y:S02]  /*a110*/  ISETP.NE.AND.EX P2, PT, RZ, UR5, PT, P2 ;  /* 0x00000005ff007c0c */ /* 0x000fe4000bf45320 */
[----:B------:R-:W-:-:S13]  /*a120*/  ISETP.NE.AND.EX P0, PT, RZ, UR7, PT, P1 ;  /* 0x00000007ff007c0c */ /* 0x000fda000bf05310 */
[----:B------:R-:W-:Y:S05]  /*a130*/  @P2 BRA P0, `(.L_x_149) ;  /* 0x00000000003c2947 */ /* 0x000fea0000000000 */
[----:B------:R-:W-:-:S13]  /*a140*/  ISETP.NE.AND.EX P1, PT, RZ, UR7, PT, P1 ;  /* 0x00000007ff007c0c */ /* 0x000fda000bf25310 */
[----:B------:R-:W-:Y:S05]  /*a150*/  @P1 BRA `(.L_x_150) ;  /* 0x00000000000c1947 */ /* 0x000fea0003800000 */
[----:B------:R-:W-:-:S13]  /*a160*/  FSETP.NEU.AND P0, PT, R41, RZ, PT ;  /* 0x000000ff2900720b */ /* 0x000fda0003f0d000 */
[----:B------:R-:W-:Y:S05]  /*a170*/  @!P0 EXIT ;  /* 0x000000000000894d */ /* 0x000fea0003800000 */
[----:B------:R-:W-:Y:S05]  /*a180*/  BRA `(.L_x_149) ;  /* 0x0000000000287947 */ /* 0x000fea0003800000 */
.L_x_150:
[----:B------:R-:W-:Y:S01]  /*a190*/  ISETP.NE.AND P0, PT, R88, RZ, PT ;  /* 0x000000ff5800720c */ /* 0x000fe20003f05270 */
[----:B------:R-:W-:-:S12]  /*a1a0*/  BSSY.RECONVERGENT B0, `(.L_x_149) ;  /* 0x0000008000007945 */ /* 0x000fd80003800200 */
[----:B------:R-:W-:Y:S05]  /*a1b0*/  @P0 BRA `(.L_x_151) ;  /* 0x0000000000100947 */ /* 0x000fea0003800000 */
[----:B------:R-:W-:-:S04]  /*a1c0*/  ISETP.NE.U32.AND P0, PT, RZ, UR4, PT ;  /* 0x00000004ff007c0c */ /* 0x000fc8000bf05070 */
[----:B------:R-:W-:-:S13]  /*a1d0*/  ISETP.NE.AND.EX P0, PT, RZ, UR5, PT, P0 ;  /* 0x00000005ff007c0c */ /* 0x000fda000bf05300 */
[----:B------:R-:W-:Y:S05]  /*a1e0*/  @!P0 EXIT ;  /* 0x000000000000894d */ /* 0x000fea0003800000 */
[----:B------:R-:W-:Y:S05]  /*a1f0*/  BRA `(.L_x_152) ;  /* 0x0000000000087947 */ /* 0x000fea0003800000 */
.L_x_151:
[----:B------:R-:W-:-:S13]  /*a200*/  FSETP.NEU.AND P0, PT, R41, RZ, PT ;  /* 0x000000ff2900720b */ /* 0x000fda0003f0d000 */
[----:B------:R-:W-:Y:S05]  /*a210*/  @!P0 EXIT ;  /* 0x000000000000894d */ /* 0x000fea0003800000 */
.L_x_152:
[----:B------:R-:W-:Y:S05]  /*a220*/  BSYNC.RECONVERGENT B0 ;  /* 0x0000000000007941 */ /* 0x000fea0003800200 */
.L_x_149:
[----:B------:R-:W-:Y:S01]  /*a230*/  ULEA UR6, UR46, UR43, 0x3 ;  /* 0x0000002b2e067291 */ /* 0x000fe2000f8e18ff */
[----:B------:R-:W-:-:S04]  /*a240*/  DEPBAR.LE SB0, 0x0 ;  /* 0x000080000000791a */ /* 0x000fc80000000000 */
[----:B------:R-:W-:-:S04]  /*a250*/  UIADD3 UR6, UPT, UPT, UR6, 0x60, URZ ;  /* 0x0000006006067890 */ /* 0x000fc8000fffe0ff */
[----:B------:R-:W-:-:S09]  /*a260*/  UPRMT UR6, UR52, 0x654, UR6 ;  /* 0x0000065434067896 */ /* 0x000fd20008000006 */
[----:B------:R-:W-:Y:S01]  /*a270*/  SYNCS.ARRIVE.TRANS64.RED.A1T0 RZ, [UR6], RZ ;  /* 0x000000ffffff79a7 */ /* 0x000fe20008100406 */
[----:B------:R-:W-:Y:S05]  /*a280*/  EXIT ;  /* 0x000000000000794d */ /* 0x000fea0003800000 */
.L_x_24:
[----:B---3--:R3:W4:Y:S02]  /*a290*/  SYNCS.PHASECHK.TRANS64.TRYWAIT P0, [R3+URZ+0x100], R2 ;  /* 0x00010002030075a7 */ /* 0x00872400080011ff */
[----:B----4-:R-:W-:Y:S05]  /*a2a0*/  @!P0 NANOSLEEP.SYNCS 0x989680 ;  /* 0x009896800000895d */ /* 0x010fea0003900000 */
[----:B------:R-:W4:Y:S02]  /*a2b0*/  @!P0 SYNCS.PHASECHK.TRANS64 P0, [R3+URZ+0x100], R2 ;  /* 0x00010002030085a7 */ /* 0x000f2400080010ff */
[----:B----4-:R-:W-:Y:S05]  /*a2c0*/  @!P0 BRA `(.L_x_24) ;  /* 0xfffffffc00f08947 */ /* 0x010fea000383ffff */
[----:B------:R-:W-:Y:S05]  /*a2d0*/  BRA `(.L_x_153) ;  /* 0xffffff7800387947 */ /* 0x000fea000383ffff */
.L_x_27:
[----:B--2---:R-:W-:-:S07]  /*a2e0*/  MOV R0, UR6 ;  /* 0x0000000600007c02 */ /* 0x004fce0008000f00 */
.L_x_154:
[----:B--2---:R2:W3:Y:S02]  /*a2f0*/  SYNCS.PHASECHK.TRANS64.TRYWAIT P0, [R0+URZ+0x20], R3 ;  /* 0x00002003000075a7 */ /* 0x0044e400080011ff */
[----:B---3--:R-:W-:Y:S05]  /*a300*/  @!P0 NANOSLEEP.SYNCS 0x989680 ;  /* 0x009896800000895d */ /* 0x008fea0003900000 */
[----:B------:R-:W3:Y:S02]  /*a310*/  @!P0 SYNCS.PHASECHK.TRANS64 P0, [R0+URZ+0x20], R3 ;  /* 0x00002003000085a7 */ /* 0x000ee400080010ff */
[----:B---3--:R-:W-:Y:S05]  /*a320*/  @!P0 BRA `(.L_x_154) ;  /* 0xfffffffc00f08947 */ /* 0x008fea000383ffff */
[----:B------:R-:W-:Y:S05]  /*a330*/  BRA `(.L_x_26) ;  /* 0xffffff7800907947 */ /* 0x000fea000383ffff */
.L_x_36:
[----:B-1----:R-:W-:-:S07]  /*a340*/  MOV R0, UR7 ;  /* 0x0000000700007c02 */ /* 0x002fce0008000f00 */
.L_x_155:
[----:B-1----:R1:W2:Y:S02]  /*a350*/  SYNCS.PHASECHK.TRANS64.TRYWAIT P0, [R0+URZ+0x20], R3 ;  /* 0x00002003000075a7 */ /* 0x0022a400080011ff */
[----:B--2---:R-:W-:Y:S05]  /*a360*/  @!P0 NANOSLEEP.SYNCS 0x989680 ;  /* 0x009896800000895d */ /* 0x004fea0003900000 */
[----:B------:R-:W2:Y:S02]  /*a370*/  @!P0 SYNCS.PHASECHK.TRANS64 P0, [R0+URZ+0x20], R3 ;  /* 0x00002003000085a7 */ /* 0x000ea400080010ff */
[----:B--2---:R-:W-:Y:S05]  /*a380*/  @!P0 BRA `(.L_x_155) ;  /* 0xfffffffc00f08947 */ /* 0x004fea000383ffff */
[----:B------:R-:W-:Y:S05]  /*a390*/  BRA `(.L_x_35) ;  /* 0xffffff7c00a07947 */ /* 0x000fea000383ffff */
.L_x_43:
[----:B-1----:R1:W4:Y:S02]  /*a3a0*/  SYNCS.PHASECHK.TRANS64.TRYWAIT P0, [R3+URZ+0x90], R0 ;  /* 0x00009000030075a7 */ /* 0x00232400080011ff */
[----:B----4-:R-:W-:Y:S05]  /*a3b0*/  @!P0 NANOSLEEP.SYNCS 0x989680 ;  /* 0x009896800000895d */ /* 0x010fea0003900000 */
[----:B------:R-:W4:Y:S02]  /*a3c0*/  @!P0 SYNCS.PHASECHK.TRANS64 P0, [R3+URZ+0x90], R0 ;  /* 0x00009000030085a7 */ /* 0x000f2400080010ff */
[----:B----4-:R-:W-:Y:S05]  /*a3d0*/  @!P0 BRA `(.L_x_43) ;  /* 0xfffffffc00f08947 */ /* 0x010fea000383ffff */
[----:B------:R-:W-:Y:S05]  /*a3e0*/  BRA `(.L_x_156) ;  /* 0xffffff8000907947 */ /* 0x000fea000383ffff */
.L_x_47:
[----:B-1----:R-:W-:-:S07]  /*a3f0*/  MOV R0, UR4 ;  /* 0x0000000400007c02 */ /* 0x002fce0008000f00 */
.L_x_157:
[----:B-1----:R1:W2:Y:S02]  /*a400*/  SYNCS.PHASECHK.TRANS64.TRYWAIT P0, [R0+URZ], R3 ;  /* 0x00000003000075a7 */ /* 0x0022a400080011ff */
[----:B--2---:R-:W-:Y:S05]  /*a410*/  @!P0 NANOSLEEP.SYNCS 0x989680 ;  /* 0x009896800000895d */ /* 0x004fea0003900000 */
[----:B------:R-:W2:Y:S02]  /*a420*/  @!P0 SYNCS.PHASECHK.TRANS64 P0, [R0+URZ], R3 ;  /* 0x00000003000085a7 */ /* 0x000ea400080010ff */
[----:B--2---:R-:W-:Y:S05]  /*a430*/  @!P0 BRA `(.L_x_157) ;  /* 0xfffffffc00f08947 */ /* 0x004fea000383ffff */
[----:B------:R-:W-:Y:S05]  /*a440*/  BRA `(.L_x_158) ;  /* 0xffffff8800387947 */ /* 0x000fea000383ffff */
.L_x_48:
[----:B------:R-:W-:-:S07]  /*a450*/  MOV R0, UR5 ;  /* 0x0000000500007c02 */ /* 0x000fce0008000f00 */
.L_x_159:
[----:B-1----:R1:W2:Y:S02]  /*a460*/  SYNCS.PHASECHK.TRANS64.TRYWAIT P0, [R0+URZ], R3 ;  /* 0x00000003000075a7 */ /* 0x0022a400080011ff */
[----:B--2---:R-:W-:Y:S05]  /*a470*/  @!P0 NANOSLEEP.SYNCS 0x989680 ;  /* 0x009896800000895d */ /* 0x004fea0003900000 */
[----:B------:R-:W2:Y:S02]  /*a480*/  @!P0 SYNCS.PHASECHK.TRANS64 P0, [R0+URZ], R3 ;  /* 0x00000003000085a7 */ /* 0x000ea400080010ff */
[----:B--2---:R-:W-:Y:S05]  /*a490*/  @!P0 BRA `(.L_x_159) ;  /* 0xfffffffc00f08947 */ /* 0x004fea000383ffff */
[----:B------:R-:W-:Y:S05]  /*a4a0*/  BRA `(.L_x_160) ;  /* 0xffffff8800447947 */ /* 0x000fea000383ffff */
.L_x_49:
[----:B------:R-:W-:-:S07]  /*a4b0*/  MOV R0, UR5 ;  /* 0x0000000500007c02 */ /* 0x000fce0008000f00 */
.L_x_161:
[----:B-1----:R1:W2:Y:S02]  /*a4c0*/  SYNCS.PHASECHK.TRANS64.TRYWAIT P0, [R0+URZ], R3 ;  /* 0x00000003000075a7 */ /* 0x0022a400080011ff */
[----:B--2---:R-:W-:Y:S05]  /*a4d0*/  @!P0 NANOSLEEP.SYNCS 0x989680 ;  /* 0x009896800000895d */ /* 0x004fea0003900000 */
[----:B------:R-:W2:Y:S02]  /*a4e0*/  @!P0 SYNCS.PHASECHK.TRANS64 P0, [R0+URZ], R3 ;  /* 0x00000003000085a7 */ /* 0x000ea400080010ff */
[----:B--2---:R-:W-:Y:S05]  /*a4f0*/  @!P0 BRA `(.L_x_161) ;  /* 0xfffffffc00f08947 */ /* 0x004fea000383ffff */
[----:B------:R-:W-:Y:S05]  /*a500*/  BRA `(.L_x_162) ;  /* 0xffffff8800507947 */ /* 0x000fea000383ffff */
.L_x_52:
[----:B--2---:R2:W3:Y:S02]  /*a510*/  SYNCS.PHASECHK.TRANS64.TRYWAIT P0, [R2+URZ+0xf0], R5 ;  /* 0x0000f005020075a7 */ /* 0x0044e400080011ff */
[----:B---3--:R-:W-:Y:S05]  /*a520*/  @!P0 NANOSLEEP.SYNCS 0x989680 ;  /* 0x009896800000895d */ /* 0x008fea0003900000 */
[----:B------:R-:W3:Y:S02]  /*a530*/  @!P0 SYNCS.PHASECHK.TRANS64 P0, [R2+URZ+0xf0], R5 ;  /* 0x0000f005020085a7 */ /* 0x000ee400080010ff */
[----:B---3--:R-:W-:Y:S05]  /*a540*/  @!P0 BRA `(.L_x_52) ;  /* 0xfffffffc00f08947 */ /* 0x008fea000383ffff */
[----:B------:R-:W-:Y:S05]  /*a550*/  BRA `(.L_x_163) ;  /* 0xffffff8800ac7947 */ /* 0x000fea000383ffff */
.L_x_53:
[----:B------:R-:W-:-:S07]  /*a560*/  MOV R2, UR4 ;  /* 0x0000000400027c02 */ /* 0x000fce0008000f00 */
.L_x_164:
[----:B--2---:R2:W3:Y:S02]  /*a570*/  SYNCS.PHASECHK.TRANS64.TRYWAIT P0, [R2+URZ+0xa0], R5 ;  /* 0x0000a005020075a7 */ /* 0x0044e400080011ff */
[----:B---3--:R-:W-:Y:S05]  /*a580*/  @!P0 NANOSLEEP.SYNCS 0x989680 ;  /* 0x009896800000895d */ /* 0x008fea0003900000 */
[----:B------:R-:W3:Y:S02]  /*a590*/  @!P0 SYNCS.PHASECHK.TRANS64 P0, [R2+URZ+0xa0], R5 ;  /* 0x0000a005020085a7 */ /* 0x000ee400080010ff */
[----:B---3--:R-:W-:Y:S05]  /*a5a0*/  @!P0 BRA `(.L_x_164) ;  /* 0xfffffffc00f08947 */ /* 0x008fea000383ffff */
[----:B------:R-:W-:Y:S05]  /*a5b0*/  BRA `(.L_x_165) ;  /* 0xffffff8800bc7947 */ /* 0x000fea000383ffff */
.L_x_54:
[----:B--2---:R2:W3:Y:S02]  /*a5c0*/  SYNCS.PHASECHK.TRANS64.TRYWAIT P1, [R2+URZ+0x90], R5 ;  /* 0x00009005020075a7 */ /* 0x0044e400080211ff */
[----:B---3--:R-:W-:Y:S05]  /*a5d0*/  @!P1 NANOSLEEP.SYNCS 0x989680 ;  /* 0x009896800000995d */ /* 0x008fea0003900000 */
[----:B------:R-:W3:Y:S02]  /*a5e0*/  @!P1 SYNCS.PHASECHK.TRANS64 P1, [R2+URZ+0x90], R5 ;  /* 0x00009005020095a7 */ /* 0x000ee400080210ff */
[----:B---3--:R-:W-:Y:S05]  /*a5f0*/  @!P1 BRA `(.L_x_54) ;  /* 0xfffffffc00f09947 */ /* 0x008fea000383ffff */
[----:B------:R-:W-:Y:S05]  /*a600*/  BRA `(.L_x_166) ;  /* 0xffffff8800ec7947 */ /* 0x000fea000383ffff */
.L_x_57:
[----:B------:R-:W-:-:S07]  /*a610*/  MOV R0, UR4 ;  /* 0x0000000400007c02 */ /* 0x000fce0008000f00 */
.L_x_167:
[----:B--2---:R2:W3:Y:S02]  /*a620*/  SYNCS.PHASECHK.TRANS64.TRYWAIT P0, [R0+URZ+0xa0], R3 ;  /* 0x0000a003000075a7 */ /* 0x0044e400080011ff */
[----:B---3--:R-:W-:Y:S05]  /*a630*/  @!P0 NANOSLEEP.SYNCS 0x989680 ;  /* 0x009896800000895d */ /* 0x008fea0003900000 */
[----:B------:R-:W3:Y:S02]  /*a640*/  @!P0 SYNCS.PHASECHK.TRANS64 P0, [R0+URZ+0xa0], R3 ;  /* 0x0000a003000085a7 */ /* 0x000ee400080010ff */
[----:B---3--:R-:W-:Y:S05]  /*a650*/  @!P0 BRA `(.L_x_167) ;  /* 0xfffffffc00f08947 */ /* 0x008fea000383ffff */
[----:B------:R-:W-:Y:S05]  /*a660*/  BRA `(.L_x_56) ;  /* 0xffffff8c00407947 */ /* 0x000fea000383ffff */
.L_x_66:
[----:B--2---:R-:W-:-:S04]  /*a670*/  MOV R0, UR5 ;  /* 0x0000000500007c02 */ /* 0x004fc80008000f00 */
[----:B------:R2:W3:Y:S03]  /*a680*/  SYNCS.PHASECHK.TRANS64.TRYWAIT P0, [R0+URZ+0x8], R7 ;  /* 0x00000807000075a7 */ /* 0x0004e600080011ff */
[----:B---3--:R-:W-:Y:S05]  /*a690*/  @!P0 NANOSLEEP.SYNCS 0x989680 ;  /* 0x009896800000895d */ /* 0x008fea0003900000 */
[----:B------:R-:W3:Y:S02]  /*a6a0*/  @!P0 SYNCS.PHASECHK.TRANS64 P0, [R0+URZ+0x8], R7 ;  /* 0x00000807000085a7 */ /* 0x000ee400080010ff */
[----:B---3--:R-:W-:Y:S05]  /*a6b0*/  @!P0 BRA `(.L_x_66) ;  /* 0xfffffffc00ec8947 */ /* 0x008fea000383ffff */
[----:B------:R-:W-:Y:S05]  /*a6c0*/  BRA `(.L_x_65) ;  /* 0xffffff8c00f47947 */ /* 0x000fea000383ffff */
.L_x_68:
[----:B------:R-:W-:Y:S01]  /*a6d0*/  BSSY B0, `(.L_x_168) ;  /* 0x0000006000007945 */ /* 0x000fe20003800000 */
[----:B------:R-:W-:-:S07]  /*a6e0*/  MOV R15, 0xffffffff ;  /* 0xffffffff000f7802 */ /* 0x000fce0000000f00 */
[----:B-12--5:R-:W-:Y:S05]  /*a6f0*/  WARPSYNC.COLLECTIVE R15, `(.L_x_169) ;  /* 0x000000000f0c7348 */ /* 0x026fea0003c00000 */
[----:B------:R-:W-:Y:S02]  /*a700*/  ELECT P6, UR79, PT ;  /* 0x00000000004f782f */ /* 0x000fe400038c0000 */
[----:B------:R-:W-:Y:S01]  /*a710*/  MOV R14, UR79 ;  /* 0x0000004f000e7c02 */ /* 0x000fe20008000f00 */
[----:B-12--5:R-:W-:Y:S10]  /*a720*/  ENDCOLLECTIVE ;  /* 0x000000000000791b */ /* 0x026ff40003800000 */
.L_x_169:
[----:B------:R-:W-:Y:S05]  /*a730*/  BSYNC B0 ;  /* 0x0000000000007941 */ /* 0x000fea0003800000 */
.L_x_168:
[----:B------:R-:W-:Y:S01]  /*a740*/  PLOP3.LUT P0, PT, P6, PT, PT, 0x80, 0x8 ;  /* 0x000000000008781c */ /* 0x000fe2000370f070 */
[----:B------:R-:W-:-:S12]  /*a750*/  BRA `(.L_x_170) ;  /* 0xffffff9000207947 */ /* 0x000fd8000383ffff */
.L_x_70:
[----:B--2---:R-:W-:-:S04]  /*a760*/  MOV R0, UR5 ;  /* 0x0000000500007c02 */ /* 0x004fc80008000f00 */
[----:B------:R2:W3:Y:S03]  /*a770*/  SYNCS.PHASECHK.TRANS64.TRYWAIT P0, [R0+URZ+0x8], R5 ;  /* 0x00000805000075a7 */ /* 0x0004e600080011ff */
[----:B---3--:R-:W-:Y:S05]  /*a780*/  @!P0 NANOSLEEP.SYNCS 0x989680 ;  /* 0x009896800000895d */ /* 0x008fea0003900000 */
[----:B------:R-:W3:Y:S02]  /*a790*/  @!P0 SYNCS.PHASECHK.TRANS64 P0, [R0+URZ+0x8], R5 ;  /* 0x00000805000085a7 */ /* 0x000ee400080010ff */
[----:B---3--:R-:W-:Y:S05]  /*a7a0*/  @!P0 BRA `(.L_x_70) ;  /* 0xfffffffc00ec8947 */ /* 0x008fea000383ffff */
[----:B------:R-:W-:Y:S05]  /*a7b0*/  BRA `(.L_x_69) ;  /* 0xffffff9000247947 */ /* 0x000fea000383ffff */
.L_x_71:
[----:B-1----:R1:W2:Y:S02]  /*a7c0*/  SYNCS.PHASECHK.TRANS64.TRYWAIT P0, [R0+URZ+0x90], R5 ;  /* 0x00009005000075a7 */ /* 0x0022a400080011ff */
[----:B--2---:R-:W-:Y:S05]  /*a7d0*/  @!P0 NANOSLEEP.SYNCS 0x989680 ;  /* 0x009896800000895d */ /* 0x004fea0003900000 */
[----:B------:R-:W2:Y:S02]  /*a7e0*/  @!P0 SYNCS.PHASECHK.TRANS64 P0, [R0+URZ+0x90], R5 ;  /* 0x00009005000085a7 */ /* 0x000ea400080010ff */
[----:B--2---:R-:W-:Y:S05]  /*a7f0*/  @!P0 BRA `(.L_x_71) ;  /* 0xfffffffc00f08947 */ /* 0x004fea000383ffff */
[----:B------:R-:W-:Y:S05]  /*a800*/  BRA `(.L_x_171) ;  /* 0xffffff9400307947 */ /* 0x000fea000383ffff */
.L_x_73:
[----:B------:R-:W-:-:S07]  /*a810*/  MOV R0, UR46 ;  /* 0x0000002e00007c02 */ /* 0x000fce0008000f00 */
.L_x_172:
[----:B-1----:R1:W2:Y:S02]  /*a820*/  SYNCS.PHASECHK.TRANS64.TRYWAIT P0, [R0+URZ+0xd0], R5 ;  /* 0x0000d005000075a7 */ /* 0x0022a400080011ff */
[----:B--2---:R-:W-:Y:S05]  /*a830*/  @!P0 NANOSLEEP.SYNCS 0x989680 ;  /* 0x009896800000895d */ /* 0x004fea0003900000 */
[----:B------:R-:W2:Y:S02]  /*a840*/  @!P0 SYNCS.PHASECHK.TRANS64 P0, [R0+URZ+0xd0], R5 ;  /* 0x0000d005000085a7 */ /* 0x000ea400080010ff */
[----:B--2---:R-:W-:Y:S05]  /*a850*/  @!P0 BRA `(.L_x_172) ;  /* 0xfffffffc00f08947 */ /* 0x004fea000383ffff */
[----:B------:R-:W-:Y:S05]  /*a860*/  BRA `(.L_x_173) ;  /* 0xffffff94007c7947 */ /* 0x000fea000383ffff */
.L_x_76:
[----:B------:R-:W-:Y:S07]  /*a870*/  MOV R0, UR7 ;  /* 0x0000000700007c02 */ /* 0x000fee0008000f00 */
.L_x_174:
[----:B-1----:R1:W2:Y:S02]  /*a880*/  SYNCS.PHASECHK.TRANS64.TRYWAIT P0, [R0+URZ], R5 ;  /* 0x00000005000075a7 */ /* 0x0022a400080011ff */
[----:B--2---:R-:W-:Y:S05]  /*a890*/  @!P0 NANOSLEEP.SYNCS 0x989680 ;  /* 0x009896800000895d */ /* 0x004fea0003900000 */
[----:B------:R-:W2:Y:S02]  /*a8a0*/  @!P0 SYNCS.PHASECHK.TRANS64 P0, [R0+URZ], R5 ;  /* 0x00000005000085a7 */ /* 0x000ea400080010ff */
[----:B--2---:R-:W-:Y:S05]  /*a8b0*/  @!P0 BRA `(.L_x_174) ;  /* 0xfffffffc00f08947 */ /* 0x004fea000383ffff */
[----:B------:R-:W-:Y:S05]  /*a8c0*/  BRA `(.L_x_75) ;  /* 0xffffff9400907947 */ /* 0x000fea000383ffff */
.L_x_80:
[----:B-1----:R-:W-:-:S07]  /*a8d0*/  MOV R0, UR4 ;  /* 0x0000000400007c02 */ /* 0x002fce0008000f00 */
.L_x_175:
[----:B-1----:R1:W2:Y:S02]  /*a8e0*/  SYNCS.PHASECHK.TRANS64.TRYWAIT P0, [R0+URZ], R3 ;  /* 0x00000003000075a7 */ /* 0x0022a400080011ff */
[----:B--2---:R-:W-:Y:S05]  /*a8f0*/  @!P0 NANOSLEEP.SYNCS 0x989680 ;  /* 0x009896800000895d */ /* 0x004fea0003900000 */
[----:B------:R-:W2:Y:S02]  /*a900*/  @!P0 SYNCS.PHASECHK.TRANS64 P0, [R0+URZ], R3 ;  /* 0x00000003000085a7 */ /* 0x000ea400080010ff */
[----:B--2---:R-:W-:Y:S05]  /*a910*/  @!P0 BRA `(.L_x_175) ;  /* 0xfffffffc00f08947 */ /* 0x004fea000383ffff */
[----:B------:R-:W-:Y:S05]  /*a920*/  BRA `(.L_x_176) ;  /* 0xffffff9800d47947 */ /* 0x000fea000383ffff */
.L_x_81:
[----:B------:R-:W-:-:S07]  /*a930*/  MOV R0, UR5 ;  /* 0x0000000500007c02 */ /* 0x000fce0008000f00 */
.L_x_177:
[----:B-1----:R1:W2:Y:S02]  /*a940*/  SYNCS.PHASECHK.TRANS64.TRYWAIT P0, [R0+URZ], R3 ;  /* 0x00000003000075a7 */ /* 0x0022a400080011ff */
[----:B--2---:R-:W-:Y:S05]  /*a950*/  @!P0 NANOSLEEP.SYNCS 0x989680 ;  /* 0x009896800000895d */ /* 0x004fea0003900000 */
[----:B------:R-:W2:Y:S02]  /*a960*/  @!P0 SYNCS.PHASECHK.TRANS64 P0, [R0+URZ], R3 ;  /* 0x00000003000085a7 */ /* 0x000ea400080010ff */
[----:B--2---:R-:W-:Y:S05]  /*a970*/  @!P0 BRA `(.L_x_177) ;  /* 0xfffffffc00f08947 */ /* 0x004fea000383ffff */
[----:B------:R-:W-:Y:S05]  /*a980*/  BRA `(.L_x_178) ;  /* 0xffffff9800e07947 */ /* 0x000fea000383ffff */
.L_x_82:
[----:B------:R-:W-:-:S07]  /*a990*/  MOV R0, UR5 ;  /* 0x0000000500007c02 */ /* 0x000fce0008000f00 */
.L_x_179:
[----:B-1----:R1:W2:Y:S02]  /*a9a0*/  SYNCS.PHASECHK.TRANS64.TRYWAIT P0, [R0+URZ], R3 ;  /* 0x00000003000075a7 */ /* 0x0022a400080011ff */
[----:B--2---:R-:W-:Y:S05]  /*a9b0*/  @!P0 NANOSLEEP.SYNCS 0x989680 ;  /* 0x009896800000895d */ /* 0x004fea0003900000 */
[----:B------:R-:W2:Y:S02]  /*a9c0*/  @!P0 SYNCS.PHASECHK.TRANS64 P0, [R0+URZ], R3 ;  /* 0x00000003000085a7 */ /* 0x000ea400080010ff */
[----:B--2---:R-:W-:Y:S05]  /*a9d0*/  @!P0 BRA `(.L_x_179) ;  /* 0xfffffffc00f08947 */ /* 0x004fea000383ffff */
[----:B------:R-:W-:Y:S05]  /*a9e0*/  BRA `(.L_x_180) ;  /* 0xffffff9800ec7947 */ /* 0x000fea000383ffff */
.L_x_85:
[----:B------:R-:W-:-:S07]  /*a9f0*/  MOV R0, UR41 ;  /* 0x0000002900007c02 */ /* 0x000fce0008000f00 */
.L_x_181:
[----:B-1----:R1:W2:Y:S02]  /*aa00*/  SYNCS.PHASECHK.TRANS64.TRYWAIT P1, [R0+URZ+0x110], R3 ;  /* 0x00011003000075a7 */ /* 0x0022a400080211ff */
[----:B--2---:R-:W-:Y:S05]  /*aa10*/  @!P1 NANOSLEEP.SYNCS 0x989680 ;  /* 0x009896800000995d */ /* 0x004fea0003900000 */
[----:B------:R-:W2:Y:S02]  /*aa20*/  @!P1 SYNCS.PHASECHK.TRANS64 P1, [R0+URZ+0x110], R3 ;  /* 0x00011003000095a7 */ /* 0x000ea400080210ff */
[----:B--2---:R-:W-:Y:S05]  /*aa30*/  @!P1 BRA `(.L_x_181) ;  /* 0xfffffffc00f09947 */ /* 0x004fea000383ffff */
[----:B------:R-:W-:Y:S05]  /*aa40*/  BRA `(.L_x_182) ;  /* 0xffffff9c00387947 */ /* 0x000fea000383ffff */
.L_x_90:
[----:B---3--:R3:W4:Y:S02]  /*aa50*/  SYNCS.PHASECHK.TRANS64.TRYWAIT P0, [R12+URZ+0x90], R9 ;  /* 0x000090090c0075a7 */ /* 0x00872400080011ff */
[----:B----4-:R-:W-:Y:S05]  /*aa60*/  @!P0 NANOSLEEP.SYNCS 0x989680 ;  /* 0x009896800000895d */ /* 0x010fea0003900000 */
[----:B------:R-:W4:Y:S02]  /*aa70*/  @!P0 SYNCS.PHASECHK.TRANS64 P0, [R12+URZ+0x90], R9 ;  /* 0x000090090c0085a7 */ /* 0x000f2400080010ff */
[----:B----4-:R-:W-:Y:S05]  /*aa80*/  @!P0 BRA `(.L_x_90) ;  /* 0xfffffffc00f08947 */ /* 0x010fea000383ffff */
[----:B------:R-:W-:Y:S05]  /*aa90*/  BRA `(.L_x_183) ;  /* 0xffffffa000607947 */ /* 0x000fea000383ffff */
.L_x_93:
[----:B------:R-:W-:Y:S07]  /*aaa0*/  MOV R0, UR21 ;  /* 0x0000001500007c02 */ /* 0x000fee0008000f00 */
.L_x_184:
[----:B-1----:R1:W3:Y:S02]  /*aab0*/  SYNCS.PHASECHK.TRANS64.TRYWAIT P2, [R0+URZ+0x88], R11 ;  /* 0x0000880b000075a7 */ /* 0x0022e400080411ff */
[----:B---3--:R-:W-:Y:S05]  /*aac0*/  @!P2 NANOSLEEP.SYNCS 0x989680 ;  /* 0x009896800000a95d */ /* 0x008fea0003900000 */
[----:B------:R-:W3:Y:S02]  /*aad0*/  @!P2 SYNCS.PHASECHK.TRANS64 P2, [R0+URZ+0x88], R11 ;  /* 0x0000880b0000a5a7 */ /* 0x000ee400080410ff */
[----:B---3--:R-:W-:Y:S05]  /*aae0*/  @!P2 BRA `(.L_x_184) ;  /* 0xfffffffc00f0a947 */ /* 0x008fea000383ffff */
[----:B------:R-:W-:Y:S05]  /*aaf0*/  BRA `(.L_x_92) ;  /* 0xffffffa400c87947 */ /* 0x000fea000383ffff */
.L_x_96:
[----:B---3--:R-:W-:Y:S07]  /*ab00*/  MOV R0, UR21 ;  /* 0x0000001500007c02 */ /* 0x008fee0008000f00 */
.L_x_185:
[----:B-1----:R1:W3:Y:S02]  /*ab10*/  SYNCS.PHASECHK.TRANS64.TRYWAIT P0, [R0+URZ+0x60], R9 ;  /* 0x00006009000075a7 */ /* 0x0022e400080011ff */
[----:B---3--:R-:W-:Y:S05]  /*ab20*/  @!P0 NANOSLEEP.SYNCS 0x989680 ;  /* 0x009896800000895d */ /* 0x008fea0003900000 */
[----:B------:R-:W3:Y:S02]  /*ab30*/  @!P0 SYNCS.PHASECHK.TRANS64 P0, [R0+URZ+0x60], R9 ;  /* 0x00006009000085a7 */ /* 0x000ee400080010ff */
[----:B---3--:R-:W-:Y:S05]  /*ab40*/  @!P0 BRA `(.L_x_185) ;  /* 0xfffffffc00f08947 */ /* 0x008fea000383ffff */
[----:B------:R-:W-:Y:S05]  /*ab50*/  BRA `(.L_x_186) ;  /* 0xffffffa800247947 */ /* 0x000fea000383ffff */
.L_x_97:
[----:B------:R-:W-:Y:S07]  /*ab60*/  MOV R0, UR21 ;  /* 0x0000001500007c02 */ /* 0x000fee0008000f00 */
.L_x_187:
[----:B-1----:R1:W3:Y:S02]  /*ab70*/  SYNCS.PHASECHK.TRANS64.TRYWAIT P0, [R0+URZ+0x68], R9 ;  /* 0x00006809000075a7 */ /* 0x0022e400080011ff */
[----:B---3--:R-:W-:Y:S05]  /*ab80*/  @!P0 NANOSLEEP.SYNCS 0x989680 ;  /* 0x009896800000895d */ /* 0x008fea0003900000 */
[----:B------:R-:W3:Y:S02]  /*ab90*/  @!P0 SYNCS.PHASECHK.TRANS64 P0, [R0+URZ+0x68], R9 ;  /* 0x00006809000085a7 */ /* 0x000ee400080010ff */
[----:B---3--:R-:W-:Y:S05]  /*aba0*/  @!P0 BRA `(.L_x_187) ;  /* 0xfffffffc00f08947 */ /* 0x008fea000383ffff */
[----:B------:R-:W-:Y:S05]  /*abb0*/  BRA `(.L_x_188) ;  /* 0xffffffa800807947 */ /* 0x000fea000383ffff */
.L_x_98:
[----:B------:R-:W-:Y:S07]  /*abc0*/  MOV R0, UR21 ;  /* 0x0000001500007c02 */ /* 0x000fee0008000f00 */
.L_x_189:
[----:B-1----:R1:W3:Y:S02]  /*abd0*/  SYNCS.PHASECHK.TRANS64.TRYWAIT P0, [R0+URZ+0x70], R9 ;  /* 0x00007009000075a7 */ /* 0x0022e400080011ff */
[----:B---3--:R-:W-:Y:S05]  /*abe0*/  @!P0 NANOSLEEP.SYNCS 0x989680 ;  /* 0x009896800000895d */ /* 0x008fea0003900000 */
[----:B------:R-:W3:Y:S02]  /*abf0*/  @!P0 SYNCS.PHASECHK.TRANS64 P0, [R0+URZ+0x70], R9 ;  /* 0x00007009000085a7 */ /* 0x000ee400080010ff */
[----:B---3--:R-:W-:Y:S05]  /*ac00*/  @!P0 BRA `(.L_x_189) ;  /* 0xfffffffc00f08947 */ /* 0x008fea000383ffff */
[----:B------:R-:W-:Y:S05]  /*ac10*/  BRA `(.L_x_190) ;  /* 0xffffffa800dc7947 */ /* 0x000fea000383ffff */
.L_x_99:
[----:B------:R-:W-:Y:S07]  /*ac20*/  MOV R0, UR21 ;  /* 0x0000001500007c02 */ /* 0x000fee0008000f00 */
.L_x_191:
[----:B-1----:R1:W3:Y:S02]  /*ac30*/  SYNCS.PHASECHK.TRANS64.TRYWAIT P0, [R0+URZ+0x78], R9 ;  /* 0x00007809000075a7 */ /* 0x0022e400080011ff */
[----:B---3--:R-:W-:Y:S05]  /*ac40*/  @!P0 NANOSLEEP.SYNCS 0x989680 ;  /* 0x009896800000895d */ /* 0x008fea0003900000 */
[----:B------:R-:W3:Y:S02]  /*ac50*/  @!P0 SYNCS.PHASECHK.TRANS64 P0, [R0+URZ+0x78], R9 ;  /* 0x00007809000085a7 */ /* 0x000ee400080010ff */
[----:B---3--:R-:W-:Y:S05]  /*ac60*/  @!P0 BRA `(.L_x_191) ;  /* 0xfffffffc00f08947 */ /* 0x008fea000383ffff */
[----:B------:R-:W-:Y:S05]  /*ac70*/  BRA `(.L_x_192) ;  /* 0xffffffac00387947 */ /* 0x000fea000383ffff */
.L_x_101:
[----:B------:R-:W-:-:S07]  /*ac80*/  MOV R0, UR21 ;  /* 0x0000001500007c02 */ /* 0x000fce0008000f00 */
.L_x_193:
[----:B-1----:R1:W4:Y:S02]  /*ac90*/  SYNCS.PHASECHK.TRANS64.TRYWAIT P0, [R0+URZ+0x60], R3 ;  /* 0x00006003000075a7 */ /* 0x00232400080011ff */
[----:B----4-:R-:W-:Y:S05]  /*aca0*/  @!P0 NANOSLEEP.SYNCS 0x989680 ;  /* 0x009896800000895d */ /* 0x010fea0003900000 */
[----:B------:R-:W4:Y:S02]  /*acb0*/  @!P0 SYNCS.PHASECHK.TRANS64 P0, [R0+URZ+0x60], R3 ;  /* 0x00006003000085a7 */ /* 0x000f2400080010ff */
[----:B----4-:R-:W-:Y:S05]  /*acc0*/  @!P0 BRA `(.L_x_193) ;  /* 0xfffffffc00f08947 */ /* 0x010fea000383ffff */
[----:B------:R-:W-:Y:S05]  /*acd0*/  BRA `(.L_x_194) ;  /* 0xffffffac00c47947 */ /* 0x000fea000383ffff */
.L_x_102:
[----:B-1----:R-:W-:-:S07]  /*ace0*/  MOV R0, UR21 ;  /* 0x0000001500007c02 */ /* 0x002fce0008000f00 */
.L_x_195:
[----:B-1----:R1:W4:Y:S02]  /*acf0*/  SYNCS.PHASECHK.TRANS64.TRYWAIT P0, [R0+URZ+0x68], R3 ;  /* 0x00006803000075a7 */ /* 0x00232400080011ff */
[----:B----4-:R-:W-:Y:S05]  /*ad00*/  @!P0 NANOSLEEP.SYNCS 0x989680 ;  /* 0x009896800000895d */ /* 0x010fea0003900000 */
[----:B------:R-:W4:Y:S02]  /*ad10*/  @!P0 SYNCS.PHASECHK.TRANS64 P0, [R0+URZ+0x68], R3 ;  /* 0x00006803000085a7 */ /* 0x000f2400080010ff */
[----:B----4-:R-:W-:Y:S05]  /*ad20*/  @!P0 BRA `(.L_x_195) ;  /* 0xfffffffc00f08947 */ /* 0x010fea000383ffff */
[----:B------:R-:W-:Y:S05]  /*ad30*/  BRA `(.L_x_196) ;  /* 0xffffffac00b47947 */ /* 0x000fea000383ffff */
.L_x_103:
[----:B-1----:R-:W-:-:S07]  /*ad40*/  MOV R0, UR21 ;  /* 0x0000001500007c02 */ /* 0x002fce0008000f00 */
.L_x_197:
[----:B-1----:R1:W4:Y:S02]  /*ad50*/  SYNCS.PHASECHK.TRANS64.TRYWAIT P0, [R0+URZ+0x70], R3 ;  /* 0x00007003000075a7 */ /* 0x00232400080011ff */
[----:B----4-:R-:W-:Y:S05]  /*ad60*/  @!P0 NANOSLEEP.SYNCS 0x989680 ;  /* 0x009896800000895d */ /* 0x010fea0003900000 */
[----:B------:R-:W4:Y:S02]  /*ad70*/  @!P0 SYNCS.PHASECHK.TRANS64 P0, [R0+URZ+0x70], R3 ;  /* 0x00007003000085a7 */ /* 0x000f2400080010ff */
[----:B----4-:R-:W-:Y:S05]  /*ad80*/  @!P0 BRA `(.L_x_197) ;  /* 0xfffffffc00f08947 */ /* 0x010fea000383ffff */
[----:B------:R-:W-:Y:S05]  /*ad90*/  BRA `(.L_x_198) ;  /* 0xffffffac00a47947 */ /* 0x000fea000383ffff */
.L_x_105:
[----:B--2---:R2:W4:Y:S02]  /*ada0*/  SYNCS.PHASECHK.TRANS64.TRYWAIT P0, [R3+URZ+0x90], R0 ;  /* 0x00009000030075a7 */ /* 0x00452400080011ff */
[----:B----4-:R-:W-:Y:S05]  /*adb0*/  @!P0 NANOSLEEP.SYNCS 0x989680 ;  /* 0x009896800000895d */ /* 0x010fea0003900000 */
[----:B------:R-:W4:Y:S02]  /*adc0*/  @!P0 SYNCS.PHASECHK.TRANS64 P0, [R3+URZ+0x90], R0 ;  /* 0x00009000030085a7 */ /* 0x000f2400080010ff */
[----:B----4-:R-:W-:Y:S05]  /*add0*/  @!P0 BRA `(.L_x_105) ;  /* 0xfffffffc00f08947 */ /* 0x010fea000383ffff */
[----:B------:R-:W-:Y:S05]  /*ade0*/  BRA `(.L_x_199) ;  /* 0xffffffb000787947 */ /* 0x000fea000383ffff */
.L_x_116:
[----:B-1----:R-:W-:Y:S04]  /*adf0*/  MOV R0, UR43 ;  /* 0x0000002b00007c02 */ /* 0x002fe80008000f00 */
[----:B------:R1:W2:Y:S03]  /*ae00*/  SYNCS.PHASECHK.TRANS64.TRYWAIT P0, [R0+URZ+0x40], R5 ;  /* 0x00004005000075a7 */ /* 0x0002a600080011ff */
[----:B--2---:R-:W-:Y:S05]  /*ae10*/  @!P0 NANOSLEEP.SYNCS 0x989680 ;  /* 0x009896800000895d */ /* 0x004fea0003900000 */
[----:B------:R-:W2:Y:S02]  /*ae20*/  @!P0 SYNCS.PHASECHK.TRANS64 P0, [R0+URZ+0x40], R5 ;  /* 0x00004005000085a7 */ /* 0x000ea400080010ff */
[----:B--2---:R-:W-:Y:S05]  /*ae30*/  @!P0 BRA `(.L_x_116) ;  /* 0xfffffffc00ec8947 */ /* 0x004fea000383ffff */
[----:B------:R-:W-:Y:S05]  /*ae40*/  BRA `(.L_x_115) ;  /* 0xffffffbc00cc7947 */ /* 0x000fea000383ffff */
.L_x_118:
[----:B-1----:R1:W3:Y:S02]  /*ae50*/  SYNCS.PHASECHK.TRANS64.TRYWAIT P1, [R100+URZ+0xb0], R3 ;  /* 0x0000b003640075a7 */ /* 0x0022e400080211ff */
[----:B---3--:R-:W-:Y:S05]  /*ae60*/  @!P1 NANOSLEEP.SYNCS 0x989680 ;  /* 0x009896800000995d */ /* 0x008fea0003900000 */
[----:B------:R-:W3:Y:S02]  /*ae70*/  @!P1 SYNCS.PHASECHK.TRANS64 P1, [R100+URZ+0xb0], R3 ;  /* 0x0000b003640095a7 */ /* 0x000ee400080210ff */
[----:B---3--:R-:W-:Y:S05]  /*ae80*/  @!P1 BRA `(.L_x_118) ;  /* 0xfffffffc00f09947 */ /* 0x008fea000383ffff */
[----:B------:R-:W-:Y:S05]  /*ae90*/  BRA `(.L_x_117) ;  /* 0xffffffbc00f47947 */ /* 0x000fea000383ffff */
.L_x_127:
[----:B---3--:R3:W4:Y:S02]  /*aea0*/  SYNCS.PHASECHK.TRANS64.TRYWAIT P0, [R3+URZ+0x40], R0 ;  /* 0x00004000030075a7 */ /* 0x00872400080011ff */
[----:B----4-:R-:W-:Y:S05]  /*aeb0*/  @!P0 NANOSLEEP.SYNCS 0x989680 ;  /* 0x009896800000895d */ /* 0x010fea0003900000 */
[----:B------:R-:W4:Y:S02]  /*aec0*/  @!P0 SYNCS.PHASECHK.TRANS64 P0, [R3+URZ+0x40], R0 ;  /* 0x00004000030085a7 */ /* 0x000f2400080010ff */
[----:B----4-:R-:W-:Y:S05]  /*aed0*/  @!P0 BRA `(.L_x_127) ;  /* 0xfffffffc00f08947 */ /* 0x010fea000383ffff */
[----:B------:R-:W-:Y:S05]  /*aee0*/  BRA `(.L_x_126) ;  /* 0xffffffc800e47947 */ /* 0x000fea000383ffff */
.L_x_135:
[----:B---3--:R3:W4:Y:S02]  /*aef0*/  SYNCS.PHASECHK.TRANS64.TRYWAIT P0, [R62+URZ+0x40], R5 ;  /* 0x000040053e0075a7 */ /* 0x00872400080011ff */
[----:B----4-:R-:W-:Y:S05]  /*af00*/  @!P0 NANOSLEEP.SYNCS 0x989680 ;  /* 0x009896800000895d */ /* 0x010fea0003900000 */
[----:B------:R-:W4:Y:S02]  /*af10*/  @!P0 SYNCS.PHASECHK.TRANS64 P0, [R62+URZ+0x40], R5 ;  /* 0x000040053e0085a7 */ /* 0x000f2400080010ff */
[----:B----4-:R-:W-:Y:S05]  /*af20*/  @!P0 BRA `(.L_x_135) ;  /* 0xfffffffc00f08947 */ /* 0x010fea000383ffff */
[----:B------:R-:W-:Y:S05]  /*af30*/  BRA `(.L_x_134) ;  /* 0xffffffd400fc7947 */ /* 0x000fea000383ffff */
.L_x_143:
[----:B---3--:R3:W4:Y:S02]  /*af40*/  SYNCS.PHASECHK.TRANS64.TRYWAIT P0, [R62+URZ+0x40], R5 ;  /* 0x000040053e0075a7 */ /* 0x00872400080011ff */
[----:B----4-:R-:W-:Y:S05]  /*af50*/  @!P0 NANOSLEEP.SYNCS 0x989680 ;  /* 0x009896800000895d */ /* 0x010fea0003900000 */
[----:B------:R-:W4:Y:S02]  /*af60*/  @!P0 SYNCS.PHASECHK.TRANS64 P0, [R62+URZ+0x40], R5 ;  /* 0x000040053e0085a7 */ /* 0x000f2400080010ff */
[----:B----4-:R-:W-:Y:S05]  /*af70*/  @!P0 BRA `(.L_x_143) ;  /* 0xfffffffc00f08947 */ /* 0x010fea000383ffff */
[----:B------:R-:W-:Y:S05]  /*af80*/  BRA `(.L_x_142) ;  /* 0xffffffe400147947 */ /* 0x000fea000383ffff */
        .weak           $__internal_0_$__cuda_sm10x_tcgen05_guardrail_trap_col_being_dealloced_not_returned_by_alloc
        .type           $__internal_0_$__cuda_sm10x_tcgen05_guardrail_trap_col_being_dealloced_not_returned_by_alloc,@function
        .size           $__internal_0_$__cuda_sm10x_tcgen05_guardrail_trap_col_being_dealloced_not_returned_by_alloc,($__internal_1_$__cuda_sm10x_tcgen05_guardrail_trap_phase_invalid_during_alloc - $__internal_0_$__cuda_sm10x_tcgen05_guardrail_trap_col_being_dealloced_not_returned_by_alloc)
$__internal_0_$__cuda_sm10x_tcgen05_guardrail_trap_col_being_dealloced_not_returned_by_alloc:
[----:B------:R-:W-:Y:S05]  /*af90*/  BPT.TRAP 0x1 ;  /* 0x000000040000795c */ /* 0x000fea0000300000 */
[----:B------:R-:W-:-:S04]  /*afa0*/  HFMA2 R3, -RZ, RZ, 0, 0 ;  /* 0x00000000ff037431 */ /* 0x000fc800000001ff */
[----:B------:R-:W-:Y:S05]  /*afb0*/  RET.REL.NODEC R2 `(_ZN7cutlass13device_kernelINS_4gemm6kernel13GemmUniversalIN4cute5tupleIJiiiiEEENS1_10collective13CollectiveMmaINS1_35MainloopSm100TmaUmmaWarpSpecializedILi4ELi2ELi4ENS5_IJNS4_1CILi4EEENSA_ILi2EEENSA_ILi1EEEEEEEENS5_IJNSA_ILi128EEENSA_ILi256EEESG_EEENS_6half_tENS5_IJlSD_lEEESJ_SK_NS4_8TiledMMAINS4_8MMA_AtomIJNS4_26SM100_MMA_F16BF16_2x1SM_SSISJ_SJ_fLi128ELi256ELNS4_4UMMA5MajorE0ELSP_0ELNSO_7ScaleInE0ELSQ_0EEEEEENS4_6LayoutINS5_IJSD_SD_SD_EEENS5_IJNSA_ILi0EEESV_SV_EEEEENS5_IJNS4_10UnderscoreESY_SY_EEEEENS4_28SM100_TMA_2SM_LOAD_MULTICASTENS4_14ComposedLayoutINS4_7SwizzleILi3ELi4ELi3EEENS4_18smem_ptr_flag_bitsILi16EEENST_INS5_IJNSA_ILi8EEENSA_ILi64EEEEEENS5_IJS18_SD_EEEEEEEvNS4_8identityES11_S1C_vS1D_EENS_8epilogue10collective18CollectiveEpilogueINS1F_23Sm100TmaWarpSpecializedILi4ELi2ELi32ELb1ELb0EEEJNS5_IJS18_SH_SG_EEENS5_IJNST_IS18_SD_EENST_INS5_IJNSA_ILi32EEESC_EEENS5_IJSD_SG_EEEEEEEESJ_SK_SJ_SK_NS1F_6fusion15FusionCallbacksIS1J_NS1R_17LinearCombinationISJ_fSJ_fLNS_15FloatRoundStyleE2EEES1K_S1Q_JEEENS4_5SM1004TMEM4LOAD26SM100_TMEM_LOAD_32dp32b32xENS4_13SM90_TMA_LOADENS12_INS13_ILi2ELi4ELi3EEES16_NST_INS5_IJS17_S1M_EEENS5_IJS1M_SD_EEEEEEENS4_39AutoVectorizingCopyWithAssumedAlignmentILi128EEENS4_14SM90_TMA_STOREES26_S28_S28_EEEvvEEEEvNT_6ParamsE) ;  /* 0xffffff5002107950 */ /* 0x000fea0003c3ffff */
        .weak           $__internal_1_$__cuda_sm10x_tcgen05_guardrail_trap_phase_invalid_during_alloc
        .type           $__internal_1_$__cuda_sm10x_tcgen05_guardrail_trap_phase_invalid_during_alloc,@function
        .size           $__internal_1_$__cuda_sm10x_tcgen05_guardrail_trap_phase_invalid_during_alloc,($__internal_2_$__cuda_sm10x_tcgen05_guardrail_trap_unallocated_columns_being_dealloced - $__internal_1_$__cuda_sm10x_tcgen05_guardrail_trap_phase_invalid_during_alloc)
$__internal_1_$__cuda_sm10x_tcgen05_guardrail_trap_phase_invalid_during_alloc:
[----:B------:R-:W-:Y:S05]  /*afc0*/  BPT.TRAP 0x1 ;  /* 0x000000040000795c */ /* 0x000fea0000300000 */
[----:B------:R-:W-:-:S04]  /*afd0*/  MOV R5, 0x0 ;  /* 0x0000000000057802 */ /* 0x000fc80000000f00 */
[----:B------:R-:W-:Y:S05]  /*afe0*/  RET.REL.NODEC R4 `(_ZN7cutlass13device_kernelINS_4gemm6kernel13GemmUniversalIN4cute5tupleIJiiiiEEENS1_10collective13CollectiveMmaINS1_35MainloopSm100TmaUmmaWarpSpecializedILi4ELi2ELi4ENS5_IJNS4_1CILi4EEENSA_ILi2EEENSA_ILi1EEEEEEEENS5_IJNSA_ILi128EEENSA_ILi256EEESG_EEENS_6half_tENS5_IJlSD_lEEESJ_SK_NS4_8TiledMMAINS4_8MMA_AtomIJNS4_26SM100_MMA_F16BF16_2x1SM_SSISJ_SJ_fLi128ELi256ELNS4_4UMMA5MajorE0ELSP_0ELNSO_7ScaleInE0ELSQ_0EEEEEENS4_6LayoutINS5_IJSD_SD_SD_EEENS5_IJNSA_ILi0EEESV_SV_EEEEENS5_IJNS4_10UnderscoreESY_SY_EEEEENS4_28SM100_TMA_2SM_LOAD_MULTICASTENS4_14ComposedLayoutINS4_7SwizzleILi3ELi4ELi3EEENS4_18smem_ptr_flag_bitsILi16EEENST_INS5_IJNSA_ILi8EEENSA_ILi64EEEEEENS5_IJS18_SD_EEEEEEEvNS4_8identityES11_S1C_vS1D_EENS_8epilogue10collective18CollectiveEpilogueINS1F_23Sm100TmaWarpSpecializedILi4ELi2ELi32ELb1ELb0EEEJNS5_IJS18_SH_SG_EEENS5_IJNST_IS18_SD_EENST_INS5_IJNSA_ILi32EEESC_EEENS5_IJSD_SG_EEEEEEEESJ_SK_SJ_SK_NS1F_6fusion15FusionCallbacksIS1J_NS1R_17LinearCombinationISJ_fSJ_fLNS_15FloatRoundStyleE2EEES1K_S1Q_JEEENS4_5SM1004TMEM4LOAD26SM100_TMEM_LOAD_32dp32b32xENS4_13SM90_TMA_LOADENS12_INS13_ILi2ELi4ELi3EEES16_NST_INS5_IJS17_S1M_EEENS5_IJS1M_SD_EEEEEEENS4_39AutoVectorizingCopyWithAssumedAlignmentILi128EEENS4_14SM90_TMA_STOREES26_S28_S28_EEEvvEEEEvNT_6ParamsE) ;  /* 0xffffff5004047950 */ /* 0x000fea0003c3ffff */
        .weak           $__internal_2_$__cuda_sm10x_tcgen05_guardrail_trap_unallocated_columns_being_dealloced
        .type           $__internal_2_$__cuda_sm10x_tcgen05_guardrail_trap_unallocated_columns_being_dealloced,@function
        .size           $__internal_2_$__cuda_sm10x_tcgen05_guardrail_trap_unallocated_columns_being_dealloced,(.L_x_201 - $__internal_2_$__cuda_sm10x_tcgen05_guardrail_trap_unallocated_columns_being_dealloced)
$__internal_2_$__cuda_sm10x_tcgen05_guardrail_trap_unallocated_columns_being_dealloced:
[----:B------:R-:W-:Y:S05]  /*aff0*/  BPT.TRAP 0x1 ;  /* 0x000000040000795c */ /* 0x000fea0000300000 */
[----:B------:R-:W-:-:S04]  /*b000*/  HFMA2 R3, -RZ, RZ, 0, 0 ;  /* 0x00000000ff037431 */ /* 0x000fc800000001ff */
[----:B------:R-:W-:Y:S05]  /*b010*/  RET.REL.NODEC R2 `(_ZN7cutlass13device_kernelINS_4gemm6kernel13GemmUniversalIN4cute5tupleIJiiiiEEENS1_10collective13CollectiveMmaINS1_35MainloopSm100TmaUmmaWarpSpecializedILi4ELi2ELi4ENS5_IJNS4_1CILi4EEENSA_ILi2EEENSA_ILi1EEEEEEEENS5_IJNSA_ILi128EEENSA_ILi256EEESG_EEENS_6half_tENS5_IJlSD_lEEESJ_SK_NS4_8TiledMMAINS4_8MMA_AtomIJNS4_26SM100_MMA_F16BF16_2x1SM_SSISJ_SJ_fLi128ELi256ELNS4_4UMMA5MajorE0ELSP_0ELNSO_7ScaleInE0ELSQ_0EEEEEENS4_6LayoutINS5_IJSD_SD_SD_EEENS5_IJNSA_ILi0EEESV_SV_EEEEENS5_IJNS4_10UnderscoreESY_SY_EEEEENS4_28SM100_TMA_2SM_LOAD_MULTICASTENS4_14ComposedLayoutINS4_7SwizzleILi3ELi4ELi3EEENS4_18smem_ptr_flag_bitsILi16EEENST_INS5_IJNSA_ILi8EEENSA_ILi64EEEEEENS5_IJS18_SD_EEEEEEEvNS4_8identityES11_S1C_vS1D_EENS_8epilogue10collective18CollectiveEpilogueINS1F_23Sm100TmaWarpSpecializedILi4ELi2ELi32ELb1ELb0EEEJNS5_IJS18_SH_SG_EEENS5_IJNST_IS18_SD_EENST_INS5_IJNSA_ILi32EEESC_EEENS5_IJSD_SG_EEEEEEEESJ_SK_SJ_SK_NS1F_6fusion15FusionCallbacksIS1J_NS1R_17LinearCombinationISJ_fSJ_fLNS_15FloatRoundStyleE2EEES1K_S1Q_JEEENS4_5SM1004TMEM4LOAD26SM100_TMEM_LOAD_32dp32b32xENS4_13SM90_TMA_LOADENS12_INS13_ILi2ELi4ELi3EEES16_NST_INS5_IJS17_S1M_EEENS5_IJS1M_SD_EEEEEEENS4_39AutoVectorizingCopyWithAssumedAlignmentILi128EEENS4_14SM90_TMA_STOREES26_S28_S28_EEEvvEEEEvNT_6ParamsE) ;  /* 0xffffff4c02f87950 */ /* 0x000fea0003c3ffff */
.L_x_200:
[----:B------:R-:W-:-:S00]  /*b020*/  BRA `(.L_x_200) ;  /* 0xfffffffc00fc7947 */ /* 0x000fc0000383ffff */
[----:B------:R-:W-:-:S00]  /*b030*/  NOP ;  /* 0x0000000000007918 */ /* 0x000fc00000000000 */
        /* <DEDUP_REMOVED lines=12> */
.L_x_201:


//--------------------- .nv.global.init           --------------------------
	.section	.nv.global.init,"aw",@progbits
.nv.global.init:
	.type		$str$27,@object
	.size		$str$27,($str$28 - $str$27)
$str$27:
        /*0000*/ 	.byte	0x28, 0x61, 0x64, 0x64, 0x72, 0x65, 0x73, 0x73, 0x20, 0x26, 0x20, 0x6d, 0x61, 0x73, 0x6b, 0x29
        /*0010*/ 	.byte	0x20, 0x3d, 0x3d, 0x20, 0x30, 0x00
	.type		$str$28,@object
	.size		$str$28,($str$26 - $str$28)
$str$28:
        /*0016*/ 	.byte	0x2f, 0x74, 0x6d, 0x70, 0x2f, 0x63, 0x75, 0x74, 0x6c, 0x61, 0x73, 0x73, 0x5f, 0x73, 0x77, 0x65
        /*0026*/ 	.byte	0x65, 0x70, 0x5f, 0x73, 0x72, 0x63, 0x2f, 0x69, 0x6e, 0x63, 0x6c, 0x75, 0x64, 0x65, 0x2f, 0x63
        /*0036*/ 	.byte	0x75, 0x74, 0x65, 0x2f, 0x70, 0x6f, 0x69, 0x6e, 0x74, 0x65, 0x72, 0x5f, 0x66, 0x6c, 0x61, 0x67
        /*0046*/ 	.byte	0x67, 0x65, 0x64, 0x2e, 0x68, 0x70, 0x70, 0x00
	.type		$str$26,@object
	.size		$str$26,($str$25 - $str$26)
$str$26:
        /*004e*/ 	.byte	0x2f, 0x74, 0x6d, 0x70, 0x2f, 0x63, 0x75, 0x74, 0x6c, 0x61, 0x73, 0x73, 0x5f, 0x73, 0x77, 0x65
        /*005e*/ 	.byte	0x65, 0x70, 0x5f, 0x73, 0x72, 0x63, 0x2f, 0x69, 0x6e, 0x63, 0x6c, 0x75, 0x64, 0x65, 0x2f, 0x63
        /*006e*/ 	.byte	0x75, 0x74, 0x65, 0x2f, 0x61, 0x74, 0x6f, 0x6d, 0x2f, 0x63, 0x6f, 0x70, 0x79, 0x5f, 0x74, 0x72
        /*007e*/ 	.byte	0x61, 0x69, 0x74, 0x73, 0x5f, 0x73, 0x6d, 0x31, 0x30, 0x30, 0x2e, 0x68, 0x70, 0x70, 0x00
	.type		$str$25,@object
	.size		$str$25,(__unnamed_1 - $str$25)
$str$25:
        /*008d*/ 	.byte	0x28, 0x28, 0x75, 0x69, 0x6e, 0x74, 0x33, 0x32, 0x5f, 0x74, 0x28, 0x74, 0x68, 0x72, 0x65, 0x61
        /*009d*/ 	.byte	0x64, 0x49, 0x64, 0x78, 0x2e, 0x78, 0x29, 0x20, 0x2f, 0x20, 0x33, 0x32, 0x29, 0x20, 0x25, 0x20
        /*00ad*/ 	.byte	0x34, 0x29, 0x20, 0x3d, 0x3d, 0x20, 0x28, 0x28, 0x28, 0x74, 0x6d, 0x65, 0x6d, 0x5f, 0x61, 0x64
        /*00bd*/ 	.byte	0x64, 0x72, 0x20, 0x3e, 0x3e, 0x20, 0x31, 0x36, 0x29, 0x20, 0x2f, 0x20, 0x33, 0x32, 0x29, 0x20
        /*00cd*/ 	.byte	0x25, 0x20, 0x34, 0x29, 0x00
	.type		__unnamed_1,@object
	.size		__unnamed_1,(__unnamed_2 - __unnamed_1)
__unnamed_1:
        /*00d2*/ 	.byte	0x61, 0x75, 0x74, 0x6f, 0x20, 0x63, 0x75, 0x74, 0x65, 0x3a, 0x3a, 0x61, 0x73, 0x5f, 0x70, 0x6f
        /* <DEDUP_REMOVED lines=24> */
        /*0262*/ 	.byte	0x39, 0x36, 0x3e, 0x3e, 0x3e, 0x3e, 0x5d, 0x00
	.type		__unnamed_2,@object
	.size		__unnamed_2,(.L_2 - __unnamed_2)
__unnamed_2:
        /* <DEDUP_REMOVED lines=42> */
        /*050a*/ 	.byte	0x3e, 0x3e, 0x5d, 0x00
.L_2:


//--------------------- .nv.shared._ZN7cutlass13device_kernelINS_4gemm6kernel13GemmUniversalIN4cute5tupleIJiiiiEEENS1_10collective13CollectiveMmaINS1_35MainloopSm100TmaUmmaWarpSpecializedILi4ELi2ELi4ENS5_IJNS4_1CILi4EEENSA_ILi2EEENSA_ILi1EEEEEEEENS5_IJNSA_ILi128EEENSA_ILi256EEESG_EEENS_6half_tENS5_IJlSD_lEEESJ_SK_NS4_8TiledMMAINS4_8MMA_AtomIJNS4_26SM100_MMA_F16BF16_2x1SM_SSISJ_SJ_fLi128ELi256ELNS4_4UMMA5MajorE0ELSP_0ELNSO_7ScaleInE0ELSQ_0EEEEEENS4_6LayoutINS5_IJSD_SD_SD_EEENS5_IJNSA_ILi0EEESV_SV_EEEEENS5_IJNS4_10UnderscoreESY_SY_EEEEENS4_28SM100_TMA_2SM_LOAD_MULTICASTENS4_14ComposedLayoutINS4_7SwizzleILi3ELi4ELi3EEENS4_18smem_ptr_flag_bitsILi16EEENST_INS5_IJNSA_ILi8EEENSA_ILi64EEEEEENS5_IJS18_SD_EEEEEEEvNS4_8identityES11_S1C_vS1D_EENS_8epilogue10collective18CollectiveEpilogueINS1F_23Sm100TmaWarpSpecializedILi4ELi2ELi32ELb1ELb0EEEJNS5_IJS18_SH_SG_EEENS5_IJNST_IS18_SD_EENST_INS5_IJNSA_ILi32EEESC_EEENS5_IJSD_SG_EEEEEEEESJ_SK_SJ_SK_NS1F_6fusion15FusionCallbacksIS1J_NS1R_17LinearCombinationISJ_fSJ_fLNS_15FloatRoundStyleE2EEES1K_S1Q_JEEENS4_5SM1004TMEM4LOAD26SM100_TMEM_LOAD_32dp32b32xENS4_13SM90_TMA_LOADENS12_INS13_ILi2ELi4ELi3EEES16_NST_INS5_IJS17_S1M_EEENS5_IJS1M_SD_EEEEEEENS4_39AutoVectorizingCopyWithAssumedAlignmentILi128EEENS4_14SM90_TMA_STOREES26_S28_S28_EEEvvEEEEvNT_6ParamsE --------------------------
	.section	.nv.shared._ZN7cutlass13device_kernelINS_4gemm6kernel13GemmUniversalIN4cute5tupleIJiiiiEEENS1_10collective13CollectiveMmaINS1_35MainloopSm100TmaUmmaWarpSpecializedILi4ELi2ELi4ENS5_IJNS4_1CILi4EEENSA_ILi2EEENSA_ILi1EEEEEEEENS5_IJNSA_ILi128EEENSA_ILi256EEESG_EEENS_6half_tENS5_IJlSD_lEEESJ_SK_NS4_8TiledMMAINS4_8MMA_AtomIJNS4_26SM100_MMA_F16BF16_2x1SM_SSISJ_SJ_fLi128ELi256ELNS4_4UMMA5MajorE0ELSP_0ELNSO_7ScaleInE0ELSQ_0EEEEEENS4_6LayoutINS5_IJSD_SD_SD_EEENS5_IJNSA_ILi0EEESV_SV_EEEEENS5_IJNS4_10UnderscoreESY_SY_EEEEENS4_28SM100_TMA_2SM_LOAD_MULTICASTENS4_14ComposedLayoutINS4_7SwizzleILi3ELi4ELi3EEENS4_18smem_ptr_flag_bitsILi16EEENST_INS5_IJNSA_ILi8EEENSA_ILi64EEEEEENS5_IJS18_SD_EEEEEEEvNS4_8identityES11_S1C_vS1D_EENS_8epilogue10collective18CollectiveEpilogueINS1F_23Sm100TmaWarpSpecializedILi4ELi2ELi32ELb1ELb0EEEJNS5_IJS18_SH_SG_EEENS5_IJNST_IS18_SD_EENST_INS5_IJNSA_ILi32EEESC_EEENS5_IJSD_SG_EEEEEEEESJ_SK_SJ_SK_NS1F_6fusion15FusionCallbacksIS1J_NS1R_17LinearCombinationISJ_fSJ_fLNS_15FloatRoundStyleE2EEES1K_S1Q_JEEENS4_5SM1004TMEM4LOAD26SM100_TMEM_LOAD_32dp32b32xENS4_13SM90_TMA_LOADENS12_INS13_ILi2ELi4ELi3EEES16_NST_INS5_IJS17_S1M_EEENS5_IJS1M_SD_EEEEEEENS4_39AutoVectorizingCopyWithAssumedAlignmentILi128EEENS4_14SM90_TMA_STOREES26_S28_S28_EEEvvEEEEvNT_6ParamsE,"aw",@nobits
	.sectionflags	@""
	.align	16
	.zero		1024


//--------------------- .nv.shared.reserved.0     --------------------------
	.section	.nv.shared.reserved.0,"aw",@nobits
	.weak		__nv_reservedSMEM_offset_0_alias
	.size		__nv_reservedSMEM_offset_0_alias, 0, 64
	.other		__nv_reservedSMEM_offset_0_alias,@"STO_CUDA_RESERVED_SHARED STV_DEFAULT"
__nv_reservedSMEM_offset_0_alias:
	.zero		0
.nv.shared.reserved.0:
	.zero		64
	.weak		__nv_reservedSMEM_tcgen05_partition
	.type		__nv_reservedSMEM_tcgen05_partition,@object
	.size		__nv_reservedSMEM_tcgen05_partition,(.L_0 - __nv_reservedSMEM_tcgen05_partition)
__nv_reservedSMEM_tcgen05_partition:
	.zero		32
.L_0:


//--------------------- .nv.global                --------------------------
	.section	.nv.global,"aw",@nobits
.nv.global:
	.type		_ZN40_INTERNAL_6f569b17_4_k_cu_735c1139_158064cute1_E,@object
	.size		_ZN40_INTERNAL_6f569b17_4_k_cu_735c1139_158064cute1_E,(_ZN40_INTERNAL_6f569b17_4_k_cu_735c1139_158064cuda3std3__45__cpo6cbeginE - _ZN40_INTERNAL_6f569b17_4_k_cu_735c1139_158064cute1_E)
_ZN40_INTERNAL_6f569b17_4_k_cu_735c1139_158064cute1_E:
	.zero		1
	.type		_ZN40_INTERNAL_6f569b17_4_k_cu_735c1139_158064cuda3std3__45__cpo6cbeginE,@object
	.size		_ZN40_INTERNAL_6f569b17_4_k_cu_735c1139_158064cuda3std3__45__cpo6cbeginE,(_ZN40_INTERNAL_6f569b17_4_k_cu_735c1139_158064cuda3std3__48in_placeE - _ZN40_INTERNAL_6f569b17_4_k_cu_735c1139_158064cuda3std3__45__cpo6cbeginE)
_ZN40_INTERNAL_6f569b17_4_k_cu_735c1139_158064cuda3std3__45__cpo6cbeginE:
	.zero		1
	.type		_ZN40_INTERNAL_6f569b17_4_k_cu_735c1139_158064cuda3std3__48in_placeE,@object
	.size		_ZN40_INTERNAL_6f569b17_4_k_cu_735c1139_158064cuda3std3__48in_placeE,(_ZN40_INTERNAL_6f569b17_4_k_cu_735c1139_158064cuda3std6ranges3__45__cpo9iter_moveE - _ZN40_INTERNAL_6f569b17_4_k_cu_735c1139_158064cuda3std3__48in_placeE)
_ZN40_INTERNAL_6f569b17_4_k_cu_735c1139_158064cuda3std3__48in_placeE:
	.zero		1
	.type		_ZN40_INTERNAL_6f569b17_4_k_cu_735c1139_158064cuda3std6ranges3__45__cpo9iter_moveE,@object
	.size		_ZN40_INTERNAL_6f569b17_4_k_cu_735c1139_158064cuda3std6ranges3__45__cpo9iter_moveE,(_ZN40_INTERNAL_6f569b17_4_k_cu_735c1139_158064cuda3std3__45__cpo5beginE - _ZN40_INTERNAL_6f569b17_4_k_cu_735c1139_158064cuda3std6ranges3__45__cpo9iter_moveE)
_ZN40_INTERNAL_6f569b17_4_k_cu_735c1139_158064cuda3std6ranges3__45__cpo9iter_moveE:
	.zero		1
	.type		_ZN40_INTERNAL_6f569b17_4_k_cu_735c1139_158064cuda3std3__45__cpo5beginE,@object
	.size		_ZN40_INTERNAL_6f569b17_4_k_cu_735c1139_158064cuda3std3__45__cpo5beginE,(_ZN40_INTERNAL_6f569b17_4_k_cu_735c1139_158064cuda3std3__442_GLOBAL__N__6f569b17_4_k_cu_735c1139_158066ignoreE - _ZN40_INTERNAL_6f569b17_4_k_cu_735c1139_158064cuda3std3__45__cpo5beginE)
_ZN40_INTERNAL_6f569b17_4_k_cu_735c1139_158064cuda3std3__45__cpo5beginE:
	.zero		1
	.type		_ZN40_INTERNAL_6f569b17_4_k_cu_735c1139_158064cuda3std3__442_GLOBAL__N__6f569b17_4_k_cu_735c1139_158066ignoreE,@object
	.size		_ZN40_INTERNAL_6f569b17_4_k_cu_735c1139_158064cuda3std3__442_GLOBAL__N__6f569b17_4_k_cu_735c1139_158066ignoreE,(_ZN40_INTERNAL_6f569b17_4_k_cu_735c1139_158064cute7productE - _ZN40_INTERNAL_6f569b17_4_k_cu_735c1139_158064cuda3std3__442_GLOBAL__N__6f569b17_4_k_cu_735c1139_158066ignoreE)
_ZN40_INTERNAL_6f569b17_4_k_cu_735c1139_158064cuda3std3__442_GLOBAL__N__6f569b17_4_k_cu_735c1139_158066ignoreE:
	.zero		1
	.type		_ZN40_INTERNAL_6f569b17_4_k_cu_735c1139_158064cute7productE,@object
	.size		_ZN40_INTERNAL_6f569b17_4_k_cu_735c1139_158064cute7productE,(_ZN40_INTERNAL_6f569b17_4_k_cu_735c1139_158064cuda3std3__45__cpo3endE - _ZN40_INTERNAL_6f569b17_4_k_cu_735c1139_158064cute7productE)
_ZN40_INTERNAL_6f569b17_4_k_cu_735c1139_158064cute7productE:
	.zero		1
	.type		_ZN40_INTERNAL_6f569b17_4_k_cu_735c1139_158064cuda3std3__45__cpo3endE,@object
	.size		_ZN40_INTERNAL_6f569b17_4_k_cu_735c1139_158064cuda3std3__45__cpo3endE,(_ZN40_INTERNAL_6f569b17_4_k_cu_735c1139_158064cuda3std3__419piecewise_constructE - _ZN40_INTERNAL_6f569b17_4_k_cu_735c1139_158064cuda3std3__45__cpo3endE)
_ZN40_INTERNAL_6f569b17_4_k_cu_735c1139_158064cuda3std3__45__cpo3endE:
	.zero		1
	.type		_ZN40_INTERNAL_6f569b17_4_k_cu_735c1139_158064cuda3std3__419piecewise_constructE,@object
	.size		_ZN40_INTERNAL_6f569b17_4_k_cu_735c1139_158064cuda3std3__419piecewise_constructE,(_ZN40_INTERNAL_6f569b17_4_k_cu_735c1139_158064cuda3std3__45__cpo4cendE - _ZN40_INTERNAL_6f569b17_4_k_cu_735c1139_158064cuda3std3__419piecewise_constructE)
_ZN40_INTERNAL_6f569b17_4_k_cu_735c1139_158064cuda3std3__419piecewise_constructE:
	.zero		1
	.type		_ZN40_INTERNAL_6f569b17_4_k_cu_735c1139_158064cuda3std3__45__cpo4cendE,@object
	.size		_ZN40_INTERNAL_6f569b17_4_k_cu_735c1139_158064cuda3std3__45__cpo4cendE,(_ZN40_INTERNAL_6f569b17_4_k_cu_735c1139_158064cuda3std6ranges3__45__cpo4swapE - _ZN40_INTERNAL_6f569b17_4_k_cu_735c1139_158064cuda3std3__45__cpo4cendE)
_ZN40_INTERNAL_6f569b17_4_k_cu_735c1139_158064cuda3std3__45__cpo4cendE:
	.zero		1
	.type		_ZN40_INTERNAL_6f569b17_4_k_cu_735c1139_158064cuda3std6ranges3__45__cpo4swapE,@object
	.size		_ZN40_INTERNAL_6f569b17_4_k_cu_735c1139_158064cuda3std6ranges3__45__cpo4swapE,(.L_10 - _ZN40_INTERNAL_6f569b17_4_k_cu_735c1139_158064cuda3std6ranges3__45__cpo4swapE)
_ZN40_INTERNAL_6f569b17_4_k_cu_735c1139_158064cuda3std6ranges3__45__cpo4swapE:
	.zero		1
.L_10:


//--------------------- .nv.constant0._ZN7cutlass13device_kernelINS_4gemm6kernel13GemmUniversalIN4cute5tupleIJiiiiEEENS1_10collective13CollectiveMmaINS1_35MainloopSm100TmaUmmaWarpSpecializedILi4ELi2ELi4ENS5_IJNS4_1CILi4EEENSA_ILi2EEENSA_ILi1EEEEEEEENS5_IJNSA_ILi128EEENSA_ILi256EEESG_EEENS_6half_tENS5_IJlSD_lEEESJ_SK_NS4_8TiledMMAINS4_8MMA_AtomIJNS4_26SM100_MMA_F16BF16_2x1SM_SSISJ_SJ_fLi128ELi256ELNS4_4UMMA5MajorE0ELSP_0ELNSO_7ScaleInE0ELSQ_0EEEEEENS4_6LayoutINS5_IJSD_SD_SD_EEENS5_IJNSA_ILi0EEESV_SV_EEEEENS5_IJNS4_10UnderscoreESY_SY_EEEEENS4_28SM100_TMA_2SM_LOAD_MULTICASTENS4_14ComposedLayoutINS4_7SwizzleILi3ELi4ELi3EEENS4_18smem_ptr_flag_bitsILi16EEENST_INS5_IJNSA_ILi8EEENSA_ILi64EEEEEENS5_IJS18_SD_EEEEEEEvNS4_8identityES11_S1C_vS1D_EENS_8epilogue10collective18CollectiveEpilogueINS1F_23Sm100TmaWarpSpecializedILi4ELi2ELi32ELb1ELb0EEEJNS5_IJS18_SH_SG_EEENS5_IJNST_IS18_SD_EENST_INS5_IJNSA_ILi32EEESC_EEENS5_IJSD_SG_EEEEEEEESJ_SK_SJ_SK_NS1F_6fusion15FusionCallbacksIS1J_NS1R_17LinearCombinationISJ_fSJ_fLNS_15FloatRoundStyleE2EEES1K_S1Q_JEEENS4_5SM1004TMEM4LOAD26SM100_TMEM_LOAD_32dp32b32xENS4_13SM90_TMA_LOADENS12_INS13_ILi2ELi4ELi3EEES16_NST_INS5_IJS17_S1M_EEENS5_IJS1M_SD_EEEEEEENS4_39AutoVectorizingCopyWithAssumedAlignmentILi128EEENS4_14SM90_TMA_STOREES26_S28_S28_EEEvvEEEEvNT_6ParamsE --------------------------
	.section	.nv.constant0._ZN7cutlass13device_kernelINS_4gemm6kernel13GemmUniversalIN4cute5tupleIJiiiiEEENS1_10collective13CollectiveMmaINS1_35MainloopSm100TmaUmmaWarpSpecializedILi4ELi2ELi4ENS5_IJNS4_1CILi4EEENSA_ILi2EEENSA_ILi1EEEEEEEENS5_IJNSA_ILi128EEENSA_ILi256EEESG_EEENS_6half_tENS5_IJlSD_lEEESJ_SK_NS4_8TiledMMAINS4_8MMA_AtomIJNS4_26SM100_MMA_F16BF16_2x1SM_SSISJ_SJ_fLi128ELi256ELNS4_4UMMA5MajorE0ELSP_0ELNSO_7ScaleInE0ELSQ_0EEEEEENS4_6LayoutINS5_IJSD_SD_SD_EEENS5_IJNSA_ILi0EEESV_SV_EEEEENS5_IJNS4_10UnderscoreESY_SY_EEEEENS4_28SM100_TMA_2SM_LOAD_MULTICASTENS4_14ComposedLayoutINS4_7SwizzleILi3ELi4ELi3EEENS4_18smem_ptr_flag_bitsILi16EEENST_INS5_IJNSA_ILi8EEENSA_ILi64EEEEEENS5_IJS18_SD_EEEEEEEvNS4_8identityES11_S1C_vS1D_EENS_8epilogue10collective18CollectiveEpilogueINS1F_23Sm100TmaWarpSpecializedILi4ELi2ELi32ELb1ELb0EEEJNS5_IJS18_SH_SG_EEENS5_IJNST_IS18_SD_EENST_INS5_IJNSA_ILi32EEESC_EEENS5_IJSD_SG_EEEEEEEESJ_SK_SJ_SK_NS1F_6fusion15FusionCallbacksIS1J_NS1R_17LinearCombinationISJ_fSJ_fLNS_15FloatRoundStyleE2EEES1K_S1Q_JEEENS4_5SM1004TMEM4LOAD26SM100_TMEM_LOAD_32dp32b32xENS4_13SM90_TMA_LOADENS12_INS13_ILi2ELi4ELi3EEES16_NST_INS5_IJS17_S1M_EEENS5_IJS1M_SD_EEEEEEENS4_39AutoVectorizingCopyWithAssumedAlignmentILi128EEENS4_14SM90_TMA_STOREES26_S28_S28_EEEvvEEEEvNT_6ParamsE,"a",@progbits
	.sectionflags	@""
	.align	4
.nv.constant0._ZN7cutlass13device_kernelINS_4gemm6kernel13GemmUniversalIN4cute5tupleIJiiiiEEENS1_10collective13CollectiveMmaINS1_35MainloopSm100TmaUmmaWarpSpecializedILi4ELi2ELi4ENS5_IJNS4_1CILi4EEENSA_ILi2EEENSA_ILi1EEEEEEEENS5_IJNSA_ILi128EEENSA_ILi256EEESG_EEENS_6half_tENS5_IJlSD_lEEESJ_SK_NS4_8TiledMMAINS4_8MMA_AtomIJNS4_26SM100_MMA_F16BF16_2x1SM_SSISJ_SJ_fLi128ELi256ELNS4_4UMMA5MajorE0ELSP_0ELNSO_7ScaleInE0ELSQ_0EEEEEENS4_6LayoutINS5_IJSD_SD_SD_EEENS5_IJNSA_ILi0EEESV_SV_EEEEENS5_IJNS4_10UnderscoreESY_SY_EEEEENS4_28SM100_TMA_2SM_LOAD_MULTICASTENS4_14ComposedLayoutINS4_7SwizzleILi3ELi4ELi3EEENS4_18smem_ptr_flag_bitsILi16EEENST_INS5_IJNSA_ILi8EEENSA_ILi64EEEEEENS5_IJS18_SD_EEEEEEEvNS4_8identityES11_S1C_vS1D_EENS_8epilogue10collective18CollectiveEpilogueINS1F_23Sm100TmaWarpSpecializedILi4ELi2ELi32ELb1ELb0EEEJNS5_IJS18_SH_SG_EEENS5_IJNST_IS18_SD_EENST_INS5_IJNSA_ILi32EEESC_EEENS5_IJSD_SG_EEEEEEEESJ_SK_SJ_SK_NS1F_6fusion15FusionCallbacksIS1J_NS1R_17LinearCombinationISJ_fSJ_fLNS_15FloatRoundStyleE2EEES1K_S1Q_JEEENS4_5SM1004TMEM4LOAD26SM100_TMEM_LOAD_32dp32b32xENS4_13SM90_TMA_LOADENS12_INS13_ILi2ELi4ELi3EEES16_NST_INS5_IJS17_S1M_EEENS5_IJS1M_SD_EEEEEEENS4_39AutoVectorizingCopyWithAssumedAlignmentILi128EEENS4_14SM90_TMA_STOREES26_S28_S28_EEEvvEEEEvNT_6ParamsE:
	.zero		2944


//--------------------- SYMBOLS --------------------------

	.type		.nv.reservedSmem.offset0,@object
	.size		.nv.reservedSmem.offset0,0x4
	.type		.nv.reservedSmem.cap,@object
	.size		.nv.reservedSmem.cap,0x4
	.type		__assertfail,@function
